//
// Generated by NVIDIA NVVM Compiler
//
// Compiler Build ID: CL-36424714
// Cuda compilation tools, release 13.0, V13.0.88
// Based on NVVM 20.0.0
//

.version 9.0
.target sm_100
.address_size 64

	// .globl	sinwma_batch_f32
.func  (.param .align 16 .b8 func_retval0[16]) __internal_trig_reduction_slowpathd
(
	.param .b64 __internal_trig_reduction_slowpathd_param_0
)
;
.extern .shared .align 16 .b8 shmem[];
.global .align 4 .b8 __cudart_i2opi_f[24] = {65, 144, 67, 60, 153, 149, 98, 219, 192, 221, 52, 245, 209, 87, 39, 252, 41, 21, 68, 78, 110, 131, 249, 162};
.global .align 8 .b8 __cudart_i2opi_d[144] = {8, 93, 141, 31, 177, 95, 251, 107, 234, 146, 82, 138, 247, 57, 7, 61, 123, 241, 229, 235, 199, 186, 39, 117, 45, 234, 95, 158, 102, 63, 70, 79, 183, 9, 203, 39, 207, 126, 54, 109, 31, 109, 10, 90, 139, 17, 47, 239, 15, 152, 5, 222, 255, 151, 248, 31, 59, 40, 249, 189, 139, 95, 132, 156, 244, 57, 83, 131, 57, 214, 145, 57, 65, 126, 95, 180, 38, 112, 156, 233, 132, 68, 187, 46, 245, 53, 130, 232, 62, 167, 41, 177, 28, 235, 29, 254, 28, 146, 209, 9, 234, 46, 73, 6, 224, 210, 77, 66, 58, 110, 36, 183, 97, 197, 187, 222, 171, 99, 81, 254, 65, 144, 67, 60, 153, 149, 98, 219, 192, 221, 52, 245, 209, 87, 39, 252, 41, 21, 68, 78, 110, 131, 249, 162};
.global .align 16 .b8 __cudart_sin_cos_coeffs[128] = {70, 210, 176, 44, 241, 229, 90, 190, 146, 227, 172, 105, 227, 29, 199, 62, 161, 98, 219, 25, 160, 1, 42, 191, 24, 8, 17, 17, 17, 17, 129, 63, 84, 85, 85, 85, 85, 85, 197, 191, 0, 0, 0, 0, 0, 0, 0, 0, 0, 0, 0, 0, 0, 0, 0, 0, 100, 129, 253, 32, 131, 255, 168, 189, 40, 133, 239, 193, 167, 238, 33, 62, 217, 230, 6, 142, 79, 126, 146, 190, 233, 188, 221, 25, 160, 1, 250, 62, 71, 93, 193, 22, 108, 193, 86, 191, 81, 85, 85, 85, 85, 85, 165, 63, 0, 0, 0, 0, 0, 0, 224, 191, 0, 0, 0, 0, 0, 0, 240, 63};

.visible .entry sinwma_batch_f32(
	.param .u64 .ptr .align 1 sinwma_batch_f32_param_0,
	.param .u64 .ptr .align 1 sinwma_batch_f32_param_1,
	.param .u32 sinwma_batch_f32_param_2,
	.param .u32 sinwma_batch_f32_param_3,
	.param .u32 sinwma_batch_f32_param_4,
	.param .u64 .ptr .align 1 sinwma_batch_f32_param_5
)
{
	.local .align 4 .b8 	__local_depot0[28];
	.reg .b64 	%SP;
	.reg .b64 	%SPL;
	.reg .pred 	%p<42>;
	.reg .b32 	%r<157>;
	.reg .b32 	%f<68>;
	.reg .b64 	%rd<47>;
	.reg .b64 	%fd<78>;

	mov.u64 	%SPL, __local_depot0;
	ld.param.u64 	%rd8, [sinwma_batch_f32_param_1];
	ld.param.u32 	%r67, [sinwma_batch_f32_param_2];
	ld.param.u32 	%r69, [sinwma_batch_f32_param_3];
	ld.param.u32 	%r68, [sinwma_batch_f32_param_4];
	ld.param.u64 	%rd9, [sinwma_batch_f32_param_5];
	cvta.to.global.u64 	%rd1, %rd9;
	add.u64 	%rd2, %SPL, 0;
	mov.u32 	%r1, %ctaid.y;
	setp.ge.s32 	%p1, %r1, %r69;
	@%p1 bra 	$L__BB0_45;
	cvta.to.global.u64 	%rd11, %rd8;
	mul.wide.u32 	%rd12, %r1, 4;
	add.s64 	%rd13, %rd11, %rd12;
	ld.global.nc.u32 	%r2, [%rd13];
	setp.lt.s32 	%p2, %r2, 1;
	@%p2 bra 	$L__BB0_45;
	add.s32 	%r70, %r68, %r2;
	add.s32 	%r3, %r70, -1;
	mul.lo.s32 	%r4, %r67, %r1;
	mov.u32 	%r71, %ctaid.x;
	mov.u32 	%r5, %ntid.x;
	mul.lo.s32 	%r152, %r71, %r5;
	mov.u32 	%r7, %tid.x;
	add.s32 	%r143, %r152, %r7;
	mov.u32 	%r72, %nctaid.x;
	mul.lo.s32 	%r9, %r72, %r5;
	min.s32 	%r10, %r3, %r67;
	setp.ge.s32 	%p3, %r143, %r10;
	@%p3 bra 	$L__BB0_9;
	add.s32 	%r73, %r143, %r9;
	max.s32 	%r74, %r10, %r73;
	setp.lt.s32 	%p4, %r73, %r10;
	selp.u32 	%r75, 1, 0, %p4;
	add.s32 	%r76, %r73, %r75;
	sub.s32 	%r77, %r74, %r76;
	div.u32 	%r78, %r77, %r9;
	add.s32 	%r11, %r78, %r75;
	and.b32  	%r79, %r11, 3;
	setp.eq.s32 	%p5, %r79, 3;
	@%p5 bra 	$L__BB0_6;
	add.s32 	%r81, %r11, 1;
	and.b32  	%r12, %r81, 3;
	mov.b32 	%r142, 0;
$L__BB0_5:
	.pragma "nounroll";
	add.s32 	%r82, %r143, %r4;
	mul.wide.s32 	%rd14, %r82, 4;
	add.s64 	%rd15, %rd1, %rd14;
	mov.b32 	%r83, 2143289344;
	st.global.u32 	[%rd15], %r83;
	add.s32 	%r143, %r143, %r9;
	add.s32 	%r142, %r142, 1;
	setp.ne.s32 	%p6, %r142, %r12;
	@%p6 bra 	$L__BB0_5;
$L__BB0_6:
	setp.lt.u32 	%p7, %r11, 3;
	@%p7 bra 	$L__BB0_9;
	mul.wide.s32 	%rd18, %r9, 4;
	shl.b32 	%r86, %r9, 2;
$L__BB0_8:
	add.s32 	%r84, %r143, %r4;
	mul.wide.s32 	%rd16, %r84, 4;
	add.s64 	%rd17, %rd1, %rd16;
	mov.b32 	%r85, 2143289344;
	st.global.u32 	[%rd17], %r85;
	add.s64 	%rd19, %rd17, %rd18;
	st.global.u32 	[%rd19], %r85;
	add.s64 	%rd20, %rd19, %rd18;
	st.global.u32 	[%rd20], %r85;
	add.s64 	%rd21, %rd20, %rd18;
	st.global.u32 	[%rd21], %r85;
	add.s32 	%r143, %r86, %r143;
	setp.lt.s32 	%p8, %r143, %r10;
	@%p8 bra 	$L__BB0_8;
$L__BB0_9:
	add.s32 	%r87, %r2, 1;
	cvt.rn.f64.u32 	%fd13, %r87;
	mov.f64 	%fd14, 0d400921FB54442D18;
	div.rn.f64 	%fd15, %fd14, %fd13;
	mul.f64 	%fd1, %fd15, 0d3FE0000000000000;
	setp.neu.f64 	%p9, %fd1, 0d7FF0000000000000;
	@%p9 bra 	$L__BB0_11;
	mov.f64 	%fd21, 0d0000000000000000;
	mov.f64 	%fd22, 0d7FF0000000000000;
	mul.rn.f64 	%fd76, %fd22, %fd21;
	mov.b32 	%r145, 0;
	bra.uni 	$L__BB0_13;
$L__BB0_11:
	mul.f64 	%fd16, %fd1, 0d3FE45F306DC9C883;
	cvt.rni.s32.f64 	%r145, %fd16;
	cvt.rn.f64.s32 	%fd17, %r145;
	fma.rn.f64 	%fd18, %fd17, 0dBFF921FB54442D18, %fd1;
	fma.rn.f64 	%fd19, %fd17, 0dBC91A62633145C00, %fd18;
	fma.rn.f64 	%fd76, %fd17, 0dB97B839A252049C0, %fd19;
	setp.ltu.f64 	%p10, %fd1, 0d41E0000000000000;
	@%p10 bra 	$L__BB0_13;
	{ // callseq 0, 0
	.param .b64 param0;
	st.param.f64 	[param0], %fd1;
	.param .align 16 .b8 retval0[16];
	call.uni (retval0), 
	__internal_trig_reduction_slowpathd, 
	(
	param0
	);
	ld.param.f64 	%fd76, [retval0];
	ld.param.b32 	%r145, [retval0+8];
	} // callseq 0
$L__BB0_13:
	shl.b32 	%r90, %r145, 6;
	cvt.u64.u32 	%rd22, %r90;
	and.b64  	%rd23, %rd22, 64;
	mov.u64 	%rd24, __cudart_sin_cos_coeffs;
	add.s64 	%rd25, %rd24, %rd23;
	mul.rn.f64 	%fd23, %fd76, %fd76;
	and.b32  	%r91, %r145, 1;
	setp.eq.b32 	%p11, %r91, 1;
	selp.f64 	%fd24, 0dBDA8FF8320FD8164, 0d3DE5DB65F9785EBA, %p11;
	ld.global.nc.v2.f64 	{%fd25, %fd26}, [%rd25];
	fma.rn.f64 	%fd27, %fd24, %fd23, %fd25;
	fma.rn.f64 	%fd28, %fd27, %fd23, %fd26;
	ld.global.nc.v2.f64 	{%fd29, %fd30}, [%rd25+16];
	fma.rn.f64 	%fd31, %fd28, %fd23, %fd29;
	fma.rn.f64 	%fd32, %fd31, %fd23, %fd30;
	ld.global.nc.v2.f64 	{%fd33, %fd34}, [%rd25+32];
	fma.rn.f64 	%fd35, %fd32, %fd23, %fd33;
	fma.rn.f64 	%fd36, %fd35, %fd23, %fd34;
	fma.rn.f64 	%fd37, %fd36, %fd76, %fd76;
	fma.rn.f64 	%fd38, %fd36, %fd23, 0d3FF0000000000000;
	selp.f64 	%fd39, %fd38, %fd37, %p11;
	and.b32  	%r92, %r145, 2;
	setp.eq.s32 	%p12, %r92, 0;
	mov.f64 	%fd40, 0d0000000000000000;
	sub.f64 	%fd41, %fd40, %fd39;
	selp.f64 	%fd6, %fd39, %fd41, %p12;
	cvt.rn.f64.u32 	%fd7, %r2;
	mul.f64 	%fd8, %fd1, %fd7;
	setp.neu.f64 	%p13, %fd8, 0d7FF0000000000000;
	@%p13 bra 	$L__BB0_15;
	mov.f64 	%fd47, 0d0000000000000000;
	mov.f64 	%fd48, 0d7FF0000000000000;
	mul.rn.f64 	%fd77, %fd48, %fd47;
	mov.b32 	%r146, 0;
	bra.uni 	$L__BB0_17;
$L__BB0_15:
	mul.f64 	%fd42, %fd8, 0d3FE45F306DC9C883;
	cvt.rni.s32.f64 	%r146, %fd42;
	cvt.rn.f64.s32 	%fd43, %r146;
	fma.rn.f64 	%fd44, %fd43, 0dBFF921FB54442D18, %fd8;
	fma.rn.f64 	%fd45, %fd43, 0dBC91A62633145C00, %fd44;
	fma.rn.f64 	%fd77, %fd43, 0dB97B839A252049C0, %fd45;
	setp.ltu.f64 	%p14, %fd8, 0d41E0000000000000;
	@%p14 bra 	$L__BB0_17;
	{ // callseq 1, 0
	.param .b64 param0;
	st.param.f64 	[param0], %fd8;
	.param .align 16 .b8 retval0[16];
	call.uni (retval0), 
	__internal_trig_reduction_slowpathd, 
	(
	param0
	);
	ld.param.f64 	%fd77, [retval0];
	ld.param.b32 	%r146, [retval0+8];
	} // callseq 1
$L__BB0_17:
	shl.b32 	%r95, %r146, 6;
	cvt.u64.u32 	%rd26, %r95;
	and.b64  	%rd27, %rd26, 64;
	mov.u64 	%rd28, __cudart_sin_cos_coeffs;
	add.s64 	%rd29, %rd28, %rd27;
	mul.rn.f64 	%fd49, %fd77, %fd77;
	and.b32  	%r96, %r146, 1;
	setp.eq.b32 	%p15, %r96, 1;
	selp.f64 	%fd50, 0dBDA8FF8320FD8164, 0d3DE5DB65F9785EBA, %p15;
	ld.global.nc.v2.f64 	{%fd51, %fd52}, [%rd29];
	fma.rn.f64 	%fd53, %fd50, %fd49, %fd51;
	fma.rn.f64 	%fd54, %fd53, %fd49, %fd52;
	ld.global.nc.v2.f64 	{%fd55, %fd56}, [%rd29+16];
	fma.rn.f64 	%fd57, %fd54, %fd49, %fd55;
	fma.rn.f64 	%fd58, %fd57, %fd49, %fd56;
	ld.global.nc.v2.f64 	{%fd59, %fd60}, [%rd29+32];
	fma.rn.f64 	%fd61, %fd58, %fd49, %fd59;
	fma.rn.f64 	%fd62, %fd61, %fd49, %fd60;
	fma.rn.f64 	%fd63, %fd62, %fd77, %fd77;
	fma.rn.f64 	%fd64, %fd62, %fd49, 0d3FF0000000000000;
	selp.f64 	%fd65, %fd64, %fd63, %p15;
	and.b32  	%r97, %r146, 2;
	setp.eq.s32 	%p16, %r97, 0;
	mov.f64 	%fd66, 0d0000000000000000;
	sub.f64 	%fd67, %fd66, %fd65;
	selp.f64 	%fd68, %fd65, %fd67, %p16;
	abs.f64 	%fd69, %fd6;
	setp.gt.f64 	%p17, %fd69, 0d3BC79CA10C924223;
	div.rn.f64 	%fd70, %fd68, %fd6;
	selp.f64 	%fd71, %fd70, %fd7, %p17;
	setp.gt.f64 	%p18, %fd71, 0d0000000000000000;
	rcp.rn.f64 	%fd72, %fd71;
	selp.f64 	%fd73, %fd72, 0d0000000000000000, %p18;
	cvt.rn.f32.f64 	%f1, %fd73;
	setp.ge.u32 	%p19, %r7, %r2;
	@%p19 bra 	$L__BB0_28;
	cvt.rn.f32.u32 	%f17, %r2;
	add.f32 	%f18, %f17, 0f3F800000;
	mov.f32 	%f19, 0f40490FDB;
	div.rn.f32 	%f2, %f19, %f18;
	mov.u32 	%r121, shmem;
	mov.u64 	%rd32, __cudart_i2opi_f;
	mov.u32 	%r147, %r7;
$L__BB0_19:
	add.s32 	%r98, %r147, 1;
	cvt.rn.f32.s32 	%f20, %r98;
	mul.f32 	%f3, %f2, %f20;
	mul.f32 	%f21, %f3, 0f3F22F983;
	cvt.rni.s32.f32 	%r151, %f21;
	cvt.rn.f32.s32 	%f22, %r151;
	fma.rn.f32 	%f23, %f22, 0fBFC90FDA, %f3;
	fma.rn.f32 	%f24, %f22, 0fB3A22168, %f23;
	fma.rn.f32 	%f63, %f22, 0fA7C234C5, %f24;
	abs.f32 	%f5, %f3;
	setp.ltu.f32 	%p20, %f5, 0f47CE4780;
	@%p20 bra 	$L__BB0_27;
	setp.neu.f32 	%p21, %f5, 0f7F800000;
	@%p21 bra 	$L__BB0_22;
	mov.f32 	%f27, 0f00000000;
	mul.rn.f32 	%f63, %f3, %f27;
	mov.b32 	%r151, 0;
	bra.uni 	$L__BB0_27;
$L__BB0_22:
	mov.b32 	%r28, %f3;
	shl.b32 	%r100, %r28, 8;
	or.b32  	%r29, %r100, -2147483648;
	mov.b64 	%rd46, 0;
	mov.b32 	%r148, 0;
$L__BB0_23:
	.pragma "nounroll";
	mul.wide.u32 	%rd31, %r148, 4;
	add.s64 	%rd33, %rd32, %rd31;
	ld.global.nc.u32 	%r101, [%rd33];
	mad.wide.u32 	%rd34, %r101, %r29, %rd46;
	shr.u64 	%rd46, %rd34, 32;
	add.s64 	%rd35, %rd2, %rd31;
	st.local.u32 	[%rd35], %rd34;
	add.s32 	%r148, %r148, 1;
	setp.ne.s32 	%p22, %r148, 6;
	@%p22 bra 	$L__BB0_23;
	shr.u32 	%r102, %r28, 23;
	st.local.u32 	[%rd2+24], %rd46;
	and.b32  	%r32, %r102, 31;
	and.b32  	%r103, %r102, 224;
	add.s32 	%r104, %r103, -128;
	shr.u32 	%r105, %r104, 5;
	mul.wide.u32 	%rd36, %r105, 4;
	sub.s64 	%rd5, %rd2, %rd36;
	ld.local.u32 	%r149, [%rd5+24];
	ld.local.u32 	%r150, [%rd5+20];
	setp.eq.s32 	%p23, %r32, 0;
	@%p23 bra 	$L__BB0_26;
	shf.l.wrap.b32 	%r149, %r150, %r149, %r32;
	ld.local.u32 	%r106, [%rd5+16];
	shf.l.wrap.b32 	%r150, %r106, %r150, %r32;
$L__BB0_26:
	shr.u32 	%r107, %r149, 30;
	shf.l.wrap.b32 	%r108, %r150, %r149, 2;
	shl.b32 	%r109, %r150, 2;
	shr.u32 	%r110, %r108, 31;
	add.s32 	%r111, %r110, %r107;
	neg.s32 	%r112, %r111;
	setp.lt.s32 	%p24, %r28, 0;
	selp.b32 	%r151, %r112, %r111, %p24;
	xor.b32  	%r113, %r108, %r28;
	shr.s32 	%r114, %r108, 31;
	xor.b32  	%r115, %r114, %r108;
	xor.b32  	%r116, %r114, %r109;
	cvt.u64.u32 	%rd37, %r115;
	shl.b64 	%rd38, %rd37, 32;
	cvt.u64.u32 	%rd39, %r116;
	or.b64  	%rd40, %rd38, %rd39;
	cvt.rn.f64.s64 	%fd74, %rd40;
	mul.f64 	%fd75, %fd74, 0d3BF921FB54442D19;
	cvt.rn.f32.f64 	%f25, %fd75;
	neg.f32 	%f26, %f25;
	setp.lt.s32 	%p25, %r113, 0;
	selp.f32 	%f63, %f26, %f25, %p25;
$L__BB0_27:
	mul.rn.f32 	%f28, %f63, %f63;
	and.b32  	%r118, %r151, 1;
	setp.eq.b32 	%p26, %r118, 1;
	selp.f32 	%f29, 0f3F800000, %f63, %p26;
	fma.rn.f32 	%f30, %f28, %f29, 0f00000000;
	fma.rn.f32 	%f31, %f28, 0f37CBAC00, 0fBAB607ED;
	selp.f32 	%f32, %f31, 0fB94D4153, %p26;
	selp.f32 	%f33, 0f3D2AAABB, 0f3C0885E4, %p26;
	fma.rn.f32 	%f34, %f32, %f28, %f33;
	selp.f32 	%f35, 0fBEFFFFFF, 0fBE2AAAA8, %p26;
	fma.rn.f32 	%f36, %f34, %f28, %f35;
	fma.rn.f32 	%f37, %f36, %f30, %f29;
	and.b32  	%r119, %r151, 2;
	setp.eq.s32 	%p27, %r119, 0;
	mov.f32 	%f38, 0f00000000;
	sub.f32 	%f39, %f38, %f37;
	selp.f32 	%f40, %f37, %f39, %p27;
	mul.f32 	%f41, %f40, %f1;
	shl.b32 	%r120, %r147, 2;
	add.s32 	%r122, %r121, %r120;
	st.shared.f32 	[%r122], %f41;
	add.s32 	%r147, %r147, %r5;
	setp.lt.s32 	%p28, %r147, %r2;
	@%p28 bra 	$L__BB0_19;
$L__BB0_28:
	bar.sync 	0;
	setp.ge.s32 	%p29, %r152, %r67;
	@%p29 bra 	$L__BB0_45;
	ld.param.u64 	%rd45, [sinwma_batch_f32_param_0];
	shl.b32 	%r123, %r2, 2;
	mov.u32 	%r124, shmem;
	add.s32 	%r42, %r124, %r123;
	add.s32 	%r43, %r5, -1;
	add.s32 	%r44, %r67, -1;
	max.s32 	%r125, %r2, 1;
	and.b32  	%r45, %r125, 3;
	and.b32  	%r46, %r125, 2147483644;
	neg.s32 	%r47, %r46;
	add.s32 	%r48, %r123, 8;
	cvta.to.global.u64 	%rd6, %rd45;
$L__BB0_30:
	max.s32 	%r50, %r152, %r3;
	add.s32 	%r126, %r43, %r152;
	min.u32 	%r51, %r126, %r44;
	setp.gt.s32 	%p30, %r50, %r51;
	@%p30 bra 	$L__BB0_44;
	sub.s32 	%r127, %r2, %r50;
	add.s32 	%r52, %r127, %r51;
	setp.ge.s32 	%p31, %r7, %r52;
	@%p31 bra 	$L__BB0_34;
	sub.s32 	%r128, %r50, %r2;
	add.s32 	%r53, %r128, 1;
	mov.u32 	%r153, %r7;
$L__BB0_33:
	add.s32 	%r129, %r53, %r153;
	mul.wide.s32 	%rd41, %r129, 4;
	add.s64 	%rd42, %rd6, %rd41;
	ld.global.nc.f32 	%f42, [%rd42];
	shl.b32 	%r130, %r153, 2;
	add.s32 	%r131, %r42, %r130;
	st.shared.f32 	[%r131], %f42;
	add.s32 	%r153, %r153, %r5;
	setp.lt.s32 	%p32, %r153, %r52;
	@%p32 bra 	$L__BB0_33;
$L__BB0_34:
	bar.sync 	0;
	add.s32 	%r56, %r152, %r7;
	setp.lt.s32 	%p33, %r56, %r50;
	setp.gt.s32 	%p34, %r56, %r51;
	or.pred  	%p35, %p33, %p34;
	@%p35 bra 	$L__BB0_43;
	setp.lt.s32 	%p36, %r2, 4;
	sub.s32 	%r57, %r56, %r50;
	mov.f32 	%f67, 0f00000000;
	mov.b32 	%r156, 0;
	@%p36 bra 	$L__BB0_38;
	shl.b32 	%r134, %r57, 2;
	add.s32 	%r58, %r48, %r134;
	mov.f32 	%f67, 0f00000000;
	mov.u32 	%r154, shmem;
	mov.u32 	%r155, %r47;
$L__BB0_37:
	.pragma "nounroll";
	add.s32 	%r135, %r154, %r58;
	ld.shared.f32 	%f46, [%r135+-8];
	ld.shared.v4.f32 	{%f47, %f48, %f49, %f50}, [%r154];
	fma.rn.f32 	%f51, %f46, %f47, %f67;
	ld.shared.f32 	%f52, [%r135+-4];
	fma.rn.f32 	%f53, %f52, %f48, %f51;
	ld.shared.f32 	%f54, [%r135];
	fma.rn.f32 	%f55, %f54, %f49, %f53;
	ld.shared.f32 	%f56, [%r135+4];
	fma.rn.f32 	%f67, %f56, %f50, %f55;
	add.s32 	%r155, %r155, 4;
	add.s32 	%r154, %r154, 16;
	setp.ne.s32 	%p37, %r155, 0;
	mov.u32 	%r156, %r46;
	@%p37 bra 	$L__BB0_37;
$L__BB0_38:
	setp.eq.s32 	%p38, %r45, 0;
	@%p38 bra 	$L__BB0_42;
	setp.eq.s32 	%p39, %r45, 1;
	add.s32 	%r136, %r57, %r156;
	shl.b32 	%r137, %r136, 2;
	add.s32 	%r64, %r42, %r137;
	ld.shared.f32 	%f57, [%r64];
	shl.b32 	%r138, %r156, 2;
	mov.u32 	%r139, shmem;
	add.s32 	%r65, %r139, %r138;
	ld.shared.f32 	%f58, [%r65];
	fma.rn.f32 	%f67, %f57, %f58, %f67;
	@%p39 bra 	$L__BB0_42;
	setp.eq.s32 	%p40, %r45, 2;
	ld.shared.f32 	%f59, [%r64+4];
	ld.shared.f32 	%f60, [%r65+4];
	fma.rn.f32 	%f67, %f59, %f60, %f67;
	@%p40 bra 	$L__BB0_42;
	ld.shared.f32 	%f61, [%r64+8];
	ld.shared.f32 	%f62, [%r65+8];
	fma.rn.f32 	%f67, %f61, %f62, %f67;
$L__BB0_42:
	add.s32 	%r140, %r56, %r4;
	mul.wide.s32 	%rd43, %r140, 4;
	add.s64 	%rd44, %rd1, %rd43;
	st.global.f32 	[%rd44], %f67;
$L__BB0_43:
	bar.sync 	0;
$L__BB0_44:
	add.s32 	%r152, %r152, %r9;
	setp.lt.s32 	%p41, %r152, %r67;
	@%p41 bra 	$L__BB0_30;
$L__BB0_45:
	ret;

}
	// .globl	sinwma_many_series_one_param_time_major_f32
.visible .entry sinwma_many_series_one_param_time_major_f32(
	.param .u64 .ptr .align 1 sinwma_many_series_one_param_time_major_f32_param_0,
	.param .u32 sinwma_many_series_one_param_time_major_f32_param_1,
	.param .u32 sinwma_many_series_one_param_time_major_f32_param_2,
	.param .u32 sinwma_many_series_one_param_time_major_f32_param_3,
	.param .u64 .ptr .align 1 sinwma_many_series_one_param_time_major_f32_param_4,
	.param .u64 .ptr .align 1 sinwma_many_series_one_param_time_major_f32_param_5
)
{
	.local .align 4 .b8 	__local_depot1[28];
	.reg .b64 	%SP;
	.reg .b64 	%SPL;
	.reg .pred 	%p<42>;
	.reg .b32 	%r<162>;
	.reg .b32 	%f<68>;
	.reg .b64 	%rd<49>;
	.reg .b64 	%fd<78>;

	mov.u64 	%SPL, __local_depot1;
	ld.param.u32 	%r63, [sinwma_many_series_one_param_time_major_f32_param_1];
	ld.param.u32 	%r64, [sinwma_many_series_one_param_time_major_f32_param_2];
	ld.param.u32 	%r65, [sinwma_many_series_one_param_time_major_f32_param_3];
	ld.param.u64 	%rd8, [sinwma_many_series_one_param_time_major_f32_param_4];
	ld.param.u64 	%rd9, [sinwma_many_series_one_param_time_major_f32_param_5];
	cvta.to.global.u64 	%rd1, %rd9;
	add.u64 	%rd2, %SPL, 0;
	setp.lt.s32 	%p1, %r63, 1;
	@%p1 bra 	$L__BB1_44;
	mov.u32 	%r1, %ctaid.y;
	setp.ge.s32 	%p2, %r1, %r64;
	@%p2 bra 	$L__BB1_44;
	cvta.to.global.u64 	%rd11, %rd8;
	mul.wide.u32 	%rd12, %r1, 4;
	add.s64 	%rd13, %rd11, %rd12;
	ld.global.nc.u32 	%r66, [%rd13];
	add.s32 	%r67, %r63, %r66;
	add.s32 	%r2, %r67, -1;
	mov.u32 	%r68, %ctaid.x;
	mov.u32 	%r3, %ntid.x;
	mul.lo.s32 	%r157, %r68, %r3;
	mov.u32 	%r5, %tid.x;
	add.s32 	%r148, %r157, %r5;
	mov.u32 	%r69, %nctaid.x;
	mul.lo.s32 	%r7, %r69, %r3;
	min.s32 	%r8, %r2, %r65;
	setp.ge.s32 	%p3, %r148, %r8;
	@%p3 bra 	$L__BB1_8;
	add.s32 	%r70, %r148, %r7;
	max.s32 	%r71, %r8, %r70;
	setp.lt.s32 	%p4, %r70, %r8;
	selp.u32 	%r72, 1, 0, %p4;
	add.s32 	%r73, %r70, %r72;
	sub.s32 	%r74, %r71, %r73;
	div.u32 	%r75, %r74, %r7;
	add.s32 	%r9, %r75, %r72;
	and.b32  	%r76, %r9, 3;
	setp.eq.s32 	%p5, %r76, 3;
	@%p5 bra 	$L__BB1_6;
	add.s32 	%r78, %r9, 1;
	and.b32  	%r10, %r78, 3;
	mov.b32 	%r147, 0;
$L__BB1_5:
	.pragma "nounroll";
	mad.lo.s32 	%r79, %r148, %r64, %r1;
	mul.wide.s32 	%rd14, %r79, 4;
	add.s64 	%rd15, %rd1, %rd14;
	mov.b32 	%r80, 2143289344;
	st.global.u32 	[%rd15], %r80;
	add.s32 	%r148, %r148, %r7;
	add.s32 	%r147, %r147, 1;
	setp.ne.s32 	%p6, %r147, %r10;
	@%p6 bra 	$L__BB1_5;
$L__BB1_6:
	setp.lt.u32 	%p7, %r9, 3;
	@%p7 bra 	$L__BB1_8;
$L__BB1_7:
	mad.lo.s32 	%r81, %r148, %r64, %r1;
	mul.wide.s32 	%rd16, %r81, 4;
	add.s64 	%rd17, %rd1, %rd16;
	mov.b32 	%r82, 2143289344;
	st.global.u32 	[%rd17], %r82;
	add.s32 	%r83, %r148, %r7;
	mad.lo.s32 	%r84, %r83, %r64, %r1;
	mul.wide.s32 	%rd18, %r84, 4;
	add.s64 	%rd19, %rd1, %rd18;
	st.global.u32 	[%rd19], %r82;
	add.s32 	%r85, %r83, %r7;
	mad.lo.s32 	%r86, %r85, %r64, %r1;
	mul.wide.s32 	%rd20, %r86, 4;
	add.s64 	%rd21, %rd1, %rd20;
	st.global.u32 	[%rd21], %r82;
	add.s32 	%r87, %r85, %r7;
	mad.lo.s32 	%r88, %r87, %r64, %r1;
	mul.wide.s32 	%rd22, %r88, 4;
	add.s64 	%rd23, %rd1, %rd22;
	st.global.u32 	[%rd23], %r82;
	add.s32 	%r148, %r87, %r7;
	setp.lt.s32 	%p8, %r148, %r8;
	@%p8 bra 	$L__BB1_7;
$L__BB1_8:
	add.s32 	%r89, %r63, 1;
	cvt.rn.f64.u32 	%fd13, %r89;
	mov.f64 	%fd14, 0d400921FB54442D18;
	div.rn.f64 	%fd15, %fd14, %fd13;
	mul.f64 	%fd1, %fd15, 0d3FE0000000000000;
	setp.neu.f64 	%p9, %fd1, 0d7FF0000000000000;
	@%p9 bra 	$L__BB1_10;
	mov.f64 	%fd21, 0d0000000000000000;
	mov.f64 	%fd22, 0d7FF0000000000000;
	mul.rn.f64 	%fd76, %fd22, %fd21;
	mov.b32 	%r150, 0;
	bra.uni 	$L__BB1_12;
$L__BB1_10:
	mul.f64 	%fd16, %fd1, 0d3FE45F306DC9C883;
	cvt.rni.s32.f64 	%r150, %fd16;
	cvt.rn.f64.s32 	%fd17, %r150;
	fma.rn.f64 	%fd18, %fd17, 0dBFF921FB54442D18, %fd1;
	fma.rn.f64 	%fd19, %fd17, 0dBC91A62633145C00, %fd18;
	fma.rn.f64 	%fd76, %fd17, 0dB97B839A252049C0, %fd19;
	setp.ltu.f64 	%p10, %fd1, 0d41E0000000000000;
	@%p10 bra 	$L__BB1_12;
	{ // callseq 2, 0
	.param .b64 param0;
	st.param.f64 	[param0], %fd1;
	.param .align 16 .b8 retval0[16];
	call.uni (retval0), 
	__internal_trig_reduction_slowpathd, 
	(
	param0
	);
	ld.param.f64 	%fd76, [retval0];
	ld.param.b32 	%r150, [retval0+8];
	} // callseq 2
$L__BB1_12:
	shl.b32 	%r92, %r150, 6;
	cvt.u64.u32 	%rd24, %r92;
	and.b64  	%rd25, %rd24, 64;
	mov.u64 	%rd26, __cudart_sin_cos_coeffs;
	add.s64 	%rd27, %rd26, %rd25;
	mul.rn.f64 	%fd23, %fd76, %fd76;
	and.b32  	%r93, %r150, 1;
	setp.eq.b32 	%p11, %r93, 1;
	selp.f64 	%fd24, 0dBDA8FF8320FD8164, 0d3DE5DB65F9785EBA, %p11;
	ld.global.nc.v2.f64 	{%fd25, %fd26}, [%rd27];
	fma.rn.f64 	%fd27, %fd24, %fd23, %fd25;
	fma.rn.f64 	%fd28, %fd27, %fd23, %fd26;
	ld.global.nc.v2.f64 	{%fd29, %fd30}, [%rd27+16];
	fma.rn.f64 	%fd31, %fd28, %fd23, %fd29;
	fma.rn.f64 	%fd32, %fd31, %fd23, %fd30;
	ld.global.nc.v2.f64 	{%fd33, %fd34}, [%rd27+32];
	fma.rn.f64 	%fd35, %fd32, %fd23, %fd33;
	fma.rn.f64 	%fd36, %fd35, %fd23, %fd34;
	fma.rn.f64 	%fd37, %fd36, %fd76, %fd76;
	fma.rn.f64 	%fd38, %fd36, %fd23, 0d3FF0000000000000;
	selp.f64 	%fd39, %fd38, %fd37, %p11;
	and.b32  	%r94, %r150, 2;
	setp.eq.s32 	%p12, %r94, 0;
	mov.f64 	%fd40, 0d0000000000000000;
	sub.f64 	%fd41, %fd40, %fd39;
	selp.f64 	%fd6, %fd39, %fd41, %p12;
	cvt.rn.f64.u32 	%fd7, %r63;
	mul.f64 	%fd8, %fd1, %fd7;
	setp.neu.f64 	%p13, %fd8, 0d7FF0000000000000;
	@%p13 bra 	$L__BB1_14;
	mov.f64 	%fd47, 0d0000000000000000;
	mov.f64 	%fd48, 0d7FF0000000000000;
	mul.rn.f64 	%fd77, %fd48, %fd47;
	mov.b32 	%r151, 0;
	bra.uni 	$L__BB1_16;
$L__BB1_14:
	mul.f64 	%fd42, %fd8, 0d3FE45F306DC9C883;
	cvt.rni.s32.f64 	%r151, %fd42;
	cvt.rn.f64.s32 	%fd43, %r151;
	fma.rn.f64 	%fd44, %fd43, 0dBFF921FB54442D18, %fd8;
	fma.rn.f64 	%fd45, %fd43, 0dBC91A62633145C00, %fd44;
	fma.rn.f64 	%fd77, %fd43, 0dB97B839A252049C0, %fd45;
	setp.ltu.f64 	%p14, %fd8, 0d41E0000000000000;
	@%p14 bra 	$L__BB1_16;
	{ // callseq 3, 0
	.param .b64 param0;
	st.param.f64 	[param0], %fd8;
	.param .align 16 .b8 retval0[16];
	call.uni (retval0), 
	__internal_trig_reduction_slowpathd, 
	(
	param0
	);
	ld.param.f64 	%fd77, [retval0];
	ld.param.b32 	%r151, [retval0+8];
	} // callseq 3
$L__BB1_16:
	shl.b32 	%r97, %r151, 6;
	cvt.u64.u32 	%rd28, %r97;
	and.b64  	%rd29, %rd28, 64;
	mov.u64 	%rd30, __cudart_sin_cos_coeffs;
	add.s64 	%rd31, %rd30, %rd29;
	mul.rn.f64 	%fd49, %fd77, %fd77;
	and.b32  	%r98, %r151, 1;
	setp.eq.b32 	%p15, %r98, 1;
	selp.f64 	%fd50, 0dBDA8FF8320FD8164, 0d3DE5DB65F9785EBA, %p15;
	ld.global.nc.v2.f64 	{%fd51, %fd52}, [%rd31];
	fma.rn.f64 	%fd53, %fd50, %fd49, %fd51;
	fma.rn.f64 	%fd54, %fd53, %fd49, %fd52;
	ld.global.nc.v2.f64 	{%fd55, %fd56}, [%rd31+16];
	fma.rn.f64 	%fd57, %fd54, %fd49, %fd55;
	fma.rn.f64 	%fd58, %fd57, %fd49, %fd56;
	ld.global.nc.v2.f64 	{%fd59, %fd60}, [%rd31+32];
	fma.rn.f64 	%fd61, %fd58, %fd49, %fd59;
	fma.rn.f64 	%fd62, %fd61, %fd49, %fd60;
	fma.rn.f64 	%fd63, %fd62, %fd77, %fd77;
	fma.rn.f64 	%fd64, %fd62, %fd49, 0d3FF0000000000000;
	selp.f64 	%fd65, %fd64, %fd63, %p15;
	and.b32  	%r99, %r151, 2;
	setp.eq.s32 	%p16, %r99, 0;
	mov.f64 	%fd66, 0d0000000000000000;
	sub.f64 	%fd67, %fd66, %fd65;
	selp.f64 	%fd68, %fd65, %fd67, %p16;
	abs.f64 	%fd69, %fd6;
	setp.gt.f64 	%p17, %fd69, 0d3BC79CA10C924223;
	div.rn.f64 	%fd70, %fd68, %fd6;
	selp.f64 	%fd71, %fd70, %fd7, %p17;
	setp.gt.f64 	%p18, %fd71, 0d0000000000000000;
	rcp.rn.f64 	%fd72, %fd71;
	selp.f64 	%fd73, %fd72, 0d0000000000000000, %p18;
	cvt.rn.f32.f64 	%f1, %fd73;
	setp.ge.u32 	%p19, %r5, %r63;
	@%p19 bra 	$L__BB1_27;
	cvt.rn.f32.u32 	%f17, %r63;
	add.f32 	%f18, %f17, 0f3F800000;
	mov.f32 	%f19, 0f40490FDB;
	div.rn.f32 	%f2, %f19, %f18;
	mov.u32 	%r123, shmem;
	mov.u64 	%rd34, __cudart_i2opi_f;
	mov.u32 	%r152, %r5;
$L__BB1_18:
	add.s32 	%r100, %r152, 1;
	cvt.rn.f32.s32 	%f20, %r100;
	mul.f32 	%f3, %f2, %f20;
	mul.f32 	%f21, %f3, 0f3F22F983;
	cvt.rni.s32.f32 	%r156, %f21;
	cvt.rn.f32.s32 	%f22, %r156;
	fma.rn.f32 	%f23, %f22, 0fBFC90FDA, %f3;
	fma.rn.f32 	%f24, %f22, 0fB3A22168, %f23;
	fma.rn.f32 	%f63, %f22, 0fA7C234C5, %f24;
	abs.f32 	%f5, %f3;
	setp.ltu.f32 	%p20, %f5, 0f47CE4780;
	@%p20 bra 	$L__BB1_26;
	setp.neu.f32 	%p21, %f5, 0f7F800000;
	@%p21 bra 	$L__BB1_21;
	mov.f32 	%f27, 0f00000000;
	mul.rn.f32 	%f63, %f3, %f27;
	mov.b32 	%r156, 0;
	bra.uni 	$L__BB1_26;
$L__BB1_21:
	mov.b32 	%r26, %f3;
	shl.b32 	%r102, %r26, 8;
	or.b32  	%r27, %r102, -2147483648;
	mov.b64 	%rd48, 0;
	mov.b32 	%r153, 0;
$L__BB1_22:
	.pragma "nounroll";
	mul.wide.u32 	%rd33, %r153, 4;
	add.s64 	%rd35, %rd34, %rd33;
	ld.global.nc.u32 	%r103, [%rd35];
	mad.wide.u32 	%rd36, %r103, %r27, %rd48;
	shr.u64 	%rd48, %rd36, 32;
	add.s64 	%rd37, %rd2, %rd33;
	st.local.u32 	[%rd37], %rd36;
	add.s32 	%r153, %r153, 1;
	setp.ne.s32 	%p22, %r153, 6;
	@%p22 bra 	$L__BB1_22;
	shr.u32 	%r104, %r26, 23;
	st.local.u32 	[%rd2+24], %rd48;
	and.b32  	%r30, %r104, 31;
	and.b32  	%r105, %r104, 224;
	add.s32 	%r106, %r105, -128;
	shr.u32 	%r107, %r106, 5;
	mul.wide.u32 	%rd38, %r107, 4;
	sub.s64 	%rd5, %rd2, %rd38;
	ld.local.u32 	%r154, [%rd5+24];
	ld.local.u32 	%r155, [%rd5+20];
	setp.eq.s32 	%p23, %r30, 0;
	@%p23 bra 	$L__BB1_25;
	shf.l.wrap.b32 	%r154, %r155, %r154, %r30;
	ld.local.u32 	%r108, [%rd5+16];
	shf.l.wrap.b32 	%r155, %r108, %r155, %r30;
$L__BB1_25:
	shr.u32 	%r109, %r154, 30;
	shf.l.wrap.b32 	%r110, %r155, %r154, 2;
	shl.b32 	%r111, %r155, 2;
	shr.u32 	%r112, %r110, 31;
	add.s32 	%r113, %r112, %r109;
	neg.s32 	%r114, %r113;
	setp.lt.s32 	%p24, %r26, 0;
	selp.b32 	%r156, %r114, %r113, %p24;
	xor.b32  	%r115, %r110, %r26;
	shr.s32 	%r116, %r110, 31;
	xor.b32  	%r117, %r116, %r110;
	xor.b32  	%r118, %r116, %r111;
	cvt.u64.u32 	%rd39, %r117;
	shl.b64 	%rd40, %rd39, 32;
	cvt.u64.u32 	%rd41, %r118;
	or.b64  	%rd42, %rd40, %rd41;
	cvt.rn.f64.s64 	%fd74, %rd42;
	mul.f64 	%fd75, %fd74, 0d3BF921FB54442D19;
	cvt.rn.f32.f64 	%f25, %fd75;
	neg.f32 	%f26, %f25;
	setp.lt.s32 	%p25, %r115, 0;
	selp.f32 	%f63, %f26, %f25, %p25;
$L__BB1_26:
	mul.rn.f32 	%f28, %f63, %f63;
	and.b32  	%r120, %r156, 1;
	setp.eq.b32 	%p26, %r120, 1;
	selp.f32 	%f29, 0f3F800000, %f63, %p26;
	fma.rn.f32 	%f30, %f28, %f29, 0f00000000;
	fma.rn.f32 	%f31, %f28, 0f37CBAC00, 0fBAB607ED;
	selp.f32 	%f32, %f31, 0fB94D4153, %p26;
	selp.f32 	%f33, 0f3D2AAABB, 0f3C0885E4, %p26;
	fma.rn.f32 	%f34, %f32, %f28, %f33;
	selp.f32 	%f35, 0fBEFFFFFF, 0fBE2AAAA8, %p26;
	fma.rn.f32 	%f36, %f34, %f28, %f35;
	fma.rn.f32 	%f37, %f36, %f30, %f29;
	and.b32  	%r121, %r156, 2;
	setp.eq.s32 	%p27, %r121, 0;
	mov.f32 	%f38, 0f00000000;
	sub.f32 	%f39, %f38, %f37;
	selp.f32 	%f40, %f37, %f39, %p27;
	mul.f32 	%f41, %f40, %f1;
	shl.b32 	%r122, %r152, 2;
	add.s32 	%r124, %r123, %r122;
	st.shared.f32 	[%r124], %f41;
	add.s32 	%r152, %r152, %r3;
	setp.lt.s32 	%p28, %r152, %r63;
	@%p28 bra 	$L__BB1_18;
$L__BB1_27:
	bar.sync 	0;
	setp.ge.s32 	%p29, %r157, %r65;
	@%p29 bra 	$L__BB1_44;
	ld.param.u64 	%rd47, [sinwma_many_series_one_param_time_major_f32_param_0];
	shl.b32 	%r125, %r63, 2;
	mov.u32 	%r126, shmem;
	add.s32 	%r40, %r126, %r125;
	add.s32 	%r41, %r65, -1;
	max.s32 	%r127, %r63, 1;
	and.b32  	%r42, %r127, 3;
	and.b32  	%r43, %r127, 2147483644;
	neg.s32 	%r44, %r43;
	add.s32 	%r45, %r125, 8;
	cvta.to.global.u64 	%rd6, %rd47;
$L__BB1_29:
	max.s32 	%r47, %r157, %r2;
	add.s32 	%r128, %r3, %r157;
	add.s32 	%r129, %r128, -1;
	min.u32 	%r48, %r129, %r41;
	setp.gt.s32 	%p30, %r47, %r48;
	@%p30 bra 	$L__BB1_43;
	sub.s32 	%r130, %r63, %r47;
	add.s32 	%r49, %r130, %r48;
	setp.ge.s32 	%p31, %r5, %r49;
	@%p31 bra 	$L__BB1_33;
	sub.s32 	%r131, %r47, %r63;
	add.s32 	%r50, %r131, 1;
	mov.u32 	%r158, %r5;
$L__BB1_32:
	add.s32 	%r132, %r50, %r158;
	mad.lo.s32 	%r133, %r132, %r64, %r1;
	mul.wide.s32 	%rd43, %r133, 4;
	add.s64 	%rd44, %rd6, %rd43;
	ld.global.nc.f32 	%f42, [%rd44];
	shl.b32 	%r134, %r158, 2;
	add.s32 	%r135, %r40, %r134;
	st.shared.f32 	[%r135], %f42;
	add.s32 	%r158, %r158, %r3;
	setp.lt.s32 	%p32, %r158, %r49;
	@%p32 bra 	$L__BB1_32;
$L__BB1_33:
	bar.sync 	0;
	add.s32 	%r53, %r157, %r5;
	setp.lt.s32 	%p33, %r53, %r47;
	setp.gt.s32 	%p34, %r53, %r48;
	or.pred  	%p35, %p33, %p34;
	@%p35 bra 	$L__BB1_42;
	setp.lt.s32 	%p36, %r63, 4;
	sub.s32 	%r54, %r53, %r47;
	mov.f32 	%f67, 0f00000000;
	mov.b32 	%r161, 0;
	@%p36 bra 	$L__BB1_37;
	mov.f32 	%f67, 0f00000000;
	mov.u32 	%r159, %r126;
	mov.u32 	%r160, %r44;
$L__BB1_36:
	.pragma "nounroll";
	shl.b32 	%r138, %r54, 2;
	add.s32 	%r139, %r45, %r138;
	add.s32 	%r140, %r159, %r139;
	ld.shared.f32 	%f46, [%r140+-8];
	ld.shared.v4.f32 	{%f47, %f48, %f49, %f50}, [%r159];
	fma.rn.f32 	%f51, %f46, %f47, %f67;
	ld.shared.f32 	%f52, [%r140+-4];
	fma.rn.f32 	%f53, %f52, %f48, %f51;
	ld.shared.f32 	%f54, [%r140];
	fma.rn.f32 	%f55, %f54, %f49, %f53;
	ld.shared.f32 	%f56, [%r140+4];
	fma.rn.f32 	%f67, %f56, %f50, %f55;
	add.s32 	%r160, %r160, 4;
	add.s32 	%r159, %r159, 16;
	setp.ne.s32 	%p37, %r160, 0;
	mov.u32 	%r161, %r43;
	@%p37 bra 	$L__BB1_36;
$L__BB1_37:
	setp.eq.s32 	%p38, %r42, 0;
	@%p38 bra 	$L__BB1_41;
	setp.eq.s32 	%p39, %r42, 1;
	add.s32 	%r141, %r54, %r161;
	shl.b32 	%r142, %r141, 2;
	add.s32 	%r60, %r40, %r142;
	ld.shared.f32 	%f57, [%r60];
	shl.b32 	%r143, %r161, 2;
	mov.u32 	%r144, shmem;
	add.s32 	%r61, %r144, %r143;
	ld.shared.f32 	%f58, [%r61];
	fma.rn.f32 	%f67, %f57, %f58, %f67;
	@%p39 bra 	$L__BB1_41;
	setp.eq.s32 	%p40, %r42, 2;
	ld.shared.f32 	%f59, [%r60+4];
	ld.shared.f32 	%f60, [%r61+4];
	fma.rn.f32 	%f67, %f59, %f60, %f67;
	@%p40 bra 	$L__BB1_41;
	ld.shared.f32 	%f61, [%r60+8];
	ld.shared.f32 	%f62, [%r61+8];
	fma.rn.f32 	%f67, %f61, %f62, %f67;
$L__BB1_41:
	mad.lo.s32 	%r145, %r53, %r64, %r1;
	mul.wide.s32 	%rd45, %r145, 4;
	add.s64 	%rd46, %rd1, %rd45;
	st.global.f32 	[%rd46], %f67;
$L__BB1_42:
	bar.sync 	0;
$L__BB1_43:
	add.s32 	%r157, %r157, %r7;
	setp.lt.s32 	%p41, %r157, %r65;
	@%p41 bra 	$L__BB1_29;
$L__BB1_44:
	ret;

}
.func  (.param .align 16 .b8 func_retval0[16]) __internal_trig_reduction_slowpathd(
	.param .b64 __internal_trig_reduction_slowpathd_param_0
)
{
	.local .align 8 .b8 	__local_depot2[40];
	.reg .b64 	%SP;
	.reg .b64 	%SPL;
	.reg .pred 	%p<10>;
	.reg .b32 	%r<47>;
	.reg .b64 	%rd<74>;
	.reg .b64 	%fd<5>;

	mov.u64 	%SPL, __local_depot2;
	ld.param.f64 	%fd4, [__internal_trig_reduction_slowpathd_param_0];
	add.u64 	%rd1, %SPL, 0;
	{
	.reg .b32 %temp; 
	mov.b64 	{%temp, %r1}, %fd4;
	}
	shr.u32 	%r2, %r1, 20;
	and.b32  	%r3, %r2, 2047;
	setp.eq.s32 	%p1, %r3, 2047;
	mov.b32 	%r46, 0;
	@%p1 bra 	$L__BB2_9;
	add.s32 	%r20, %r3, -1024;
	mov.b64 	%rd20, %fd4;
	shl.b64 	%rd2, %rd20, 11;
	shr.u32 	%r4, %r20, 6;
	sub.s32 	%r45, 15, %r4;
	sub.s32 	%r21, 19, %r4;
	setp.lt.u32 	%p2, %r20, 128;
	selp.b32 	%r6, 18, %r21, %p2;
	setp.ge.s32 	%p3, %r45, %r6;
	mov.b64 	%rd70, 0;
	@%p3 bra 	$L__BB2_4;
	add.s32 	%r23, %r6, %r4;
	neg.s32 	%r43, %r23;
	or.b64  	%rd3, %rd2, -9223372036854775808;
	mov.b64 	%rd70, 0;
	mov.b32 	%r42, 0;
	mov.u64 	%rd25, __cudart_i2opi_d;
	mov.u32 	%r44, %r45;
$L__BB2_3:
	.pragma "nounroll";
	mul.wide.s32 	%rd22, %r42, 8;
	add.s64 	%rd23, %rd1, %rd22;
	mul.wide.s32 	%rd24, %r44, 8;
	add.s64 	%rd26, %rd25, %rd24;
	ld.global.nc.u64 	%rd27, [%rd26];
	{
	.reg .u32 %r0, %r1, %r2, %r3, %alo, %ahi, %blo, %bhi, %clo, %chi;
	mov.b64 	{%alo,%ahi}, %rd27;
	mov.b64 	{%blo,%bhi}, %rd3;
	mov.b64 	{%clo,%chi}, %rd70;
	mad.lo.cc.u32 	%r0, %alo, %blo, %clo;
	madc.hi.cc.u32 	%r1, %alo, %blo, %chi;
	madc.hi.u32 	%r2, %alo, %bhi, 0;
	mad.lo.cc.u32 	%r1, %alo, %bhi, %r1;
	madc.hi.cc.u32 	%r2, %ahi, %blo, %r2;
	madc.hi.u32 	%r3, %ahi, %bhi, 0;
	mad.lo.cc.u32 	%r1, %ahi, %blo, %r1;
	madc.lo.cc.u32 	%r2, %ahi, %bhi, %r2;
	addc.u32 	%r3, %r3, 0;
	mov.b64 	%rd28, {%r0,%r1};
	mov.b64 	%rd70, {%r2,%r3};
	}
	st.local.u64 	[%rd23], %rd28;
	add.s32 	%r44, %r44, 1;
	add.s32 	%r43, %r43, 1;
	add.s32 	%r42, %r42, 1;
	setp.ne.s32 	%p4, %r43, -15;
	mov.u32 	%r45, %r6;
	@%p4 bra 	$L__BB2_3;
$L__BB2_4:
	cvt.s64.s32 	%rd29, %r45;
	cvt.u64.u32 	%rd30, %r4;
	add.s64 	%rd31, %rd30, %rd29;
	shl.b64 	%rd32, %rd31, 3;
	add.s64 	%rd33, %rd1, %rd32;
	st.local.u64 	[%rd33+-120], %rd70;
	and.b32  	%r15, %r2, 63;
	ld.local.u64 	%rd72, [%rd1+16];
	ld.local.u64 	%rd71, [%rd1+24];
	setp.eq.s32 	%p5, %r15, 0;
	@%p5 bra 	$L__BB2_6;
	shl.b64 	%rd34, %rd71, %r15;
	shr.u64 	%rd35, %rd72, 1;
	xor.b32  	%r24, %r15, 63;
	shr.u64 	%rd36, %rd35, %r24;
	or.b64  	%rd71, %rd34, %rd36;
	ld.local.u64 	%rd37, [%rd1+8];
	shl.b64 	%rd38, %rd72, %r15;
	shr.u64 	%rd39, %rd37, 1;
	shr.u64 	%rd40, %rd39, %r24;
	or.b64  	%rd72, %rd38, %rd40;
$L__BB2_6:
	and.b32  	%r25, %r1, -2147483648;
	shr.u64 	%rd41, %rd71, 62;
	cvt.u32.u64 	%r26, %rd41;
	mov.b64 	{%r27, %r28}, %rd71;
	mov.b64 	{%r29, %r30}, %rd72;
	shf.l.wrap.b32 	%r31, %r30, %r27, 2;
	shf.l.wrap.b32 	%r32, %r27, %r28, 2;
	mov.b64 	%rd42, {%r31, %r32};
	shl.b64 	%rd43, %rd72, 2;
	shr.u64 	%rd44, %rd42, 63;
	cvt.u32.u64 	%r33, %rd44;
	add.s32 	%r34, %r33, %r26;
	setp.eq.s32 	%p6, %r25, 0;
	neg.s32 	%r35, %r34;
	selp.b32 	%r46, %r34, %r35, %p6;
	setp.gt.s64 	%p7, %rd42, -1;
	mov.b64 	%rd45, 0;
	{
	.reg .u32 %r0, %r1, %r2, %r3, %a0, %a1, %a2, %a3, %b0, %b1, %b2, %b3;
	mov.b64 	{%a0,%a1}, %rd45;
	mov.b64 	{%a2,%a3}, %rd45;
	mov.b64 	{%b0,%b1}, %rd43;
	mov.b64 	{%b2,%b3}, %rd42;
	sub.cc.u32 	%r0, %a0, %b0;
	subc.cc.u32 	%r1, %a1, %b1;
	subc.cc.u32 	%r2, %a2, %b2;
	subc.u32 	%r3, %a3, %b3;
	mov.b64 	%rd46, {%r0,%r1};
	mov.b64 	%rd47, {%r2,%r3};
	}
	xor.b32  	%r36, %r25, -2147483648;
	selp.b64 	%rd73, %rd42, %rd47, %p7;
	selp.b64 	%rd14, %rd43, %rd46, %p7;
	selp.b32 	%r17, %r25, %r36, %p7;
	clz.b64 	%r37, %rd73;
	cvt.u64.u32 	%rd15, %r37;
	setp.eq.s32 	%p8, %r37, 0;
	@%p8 bra 	$L__BB2_8;
	cvt.u32.u64 	%r38, %rd15;
	and.b32  	%r39, %r38, 63;
	shl.b64 	%rd48, %rd73, %r39;
	shr.u64 	%rd49, %rd14, 1;
	not.b32 	%r40, %r38;
	and.b32  	%r41, %r40, 63;
	shr.u64 	%rd50, %rd49, %r41;
	or.b64  	%rd73, %rd48, %rd50;
$L__BB2_8:
	mov.b64 	%rd51, -3958705157555305931;
	{
	.reg .u32 %r0, %r1, %r2, %r3, %alo, %ahi, %blo, %bhi;
	mov.b64 	{%alo,%ahi}, %rd73;
	mov.b64 	{%blo,%bhi}, %rd51;
	mul.lo.u32 	%r0, %alo, %blo;
	mul.hi.u32 	%r1, %alo, %blo;
	mad.lo.cc.u32 	%r1, %alo, %bhi, %r1;
	madc.hi.u32 	%r2, %alo, %bhi, 0;
	mad.lo.cc.u32 	%r1, %ahi, %blo, %r1;
	madc.hi.cc.u32 	%r2, %ahi, %blo, %r2;
	madc.hi.u32 	%r3, %ahi, %bhi, 0;
	mad.lo.cc.u32 	%r2, %ahi, %bhi, %r2;
	addc.u32 	%r3, %r3, 0;
	mov.b64 	%rd52, {%r0,%r1};
	mov.b64 	%rd53, {%r2,%r3};
	}
	setp.gt.s64 	%p9, %rd53, 0;
	{
	.reg .u32 %r0, %r1, %r2, %r3, %a0, %a1, %a2, %a3, %b0, %b1, %b2, %b3;
	mov.b64 	{%a0,%a1}, %rd52;
	mov.b64 	{%a2,%a3}, %rd53;
	mov.b64 	{%b0,%b1}, %rd52;
	mov.b64 	{%b2,%b3}, %rd53;
	add.cc.u32 	%r0, %a0, %b0;
	addc.cc.u32 	%r1, %a1, %b1;
	addc.cc.u32 	%r2, %a2, %b2;
	addc.u32 	%r3, %a3, %b3;
	mov.b64 	%rd54, {%r0,%r1};
	mov.b64 	%rd55, {%r2,%r3};
	}
	selp.b64 	%rd56, %rd55, %rd53, %p9;
	selp.s64 	%rd57, -1, 0, %p9;
	sub.s64 	%rd58, %rd57, %rd15;
	cvt.u64.u32 	%rd59, %r17;
	shl.b64 	%rd60, %rd59, 32;
	add.s64 	%rd61, %rd56, 1;
	shr.u64 	%rd62, %rd61, 10;
	add.s64 	%rd63, %rd62, 1;
	shr.u64 	%rd64, %rd63, 1;
	shl.b64 	%rd65, %rd58, 52;
	add.s64 	%rd66, %rd65, %rd64;
	add.s64 	%rd67, %rd66, 4602678819172646912;
	or.b64  	%rd68, %rd67, %rd60;
	mov.b64 	%fd4, %rd68;
$L__BB2_9:
	st.param.f64 	[func_retval0], %fd4;
	st.param.b32 	[func_retval0+8], %r46;
	ret;

}


// ===== COMPILED SASS (sm_100) =====

	.target	sm_100

	.elftype	@"ET_EXEC"


//--------------------- .note.nv.tkinfo           --------------------------
	.section	.note.nv.tkinfo,"",@"SHT_NOTE"
	.sectionflags	@"SHF_NOTE_NV_TKINFO"
	.tkinfo
        /*0018*/ 	.word	0x00000002
        /*0030*/ 	.string	""
        /*0030*/ 	.string	"ptxas"
        /*0030*/ 	.string	"Cuda compilation tools, release 13.0, V13.0.88"
        /*0030*/ 	.string	"Build cuda_13.0.r13.0/compiler.36424714_0"
        /*0030*/ 	.string	"-arch sm_100 -m 64 "



//--------------------- .note.nv.cuinfo           --------------------------
	.section	.note.nv.cuinfo,"",@"SHT_NOTE"
	.sectionflags	@"SHF_NOTE_NV_CUINFO"
        /*0018*/ 	.short	0x0002
        /*001a*/ 	.short	0x0064
        /*001c*/ 	.short	0x0082
	.zero		2


//--------------------- .nv.info                  --------------------------
	.section	.nv.info,"",@"SHT_CUDA_INFO"
	.align	4


	//----- nvinfo : EIATTR_REGCOUNT
	.align		4
        /*0000*/ 	.byte	0x04, 0x2f
        /*0002*/ 	.short	(.L_4 - .L_3)
	.align		4
.L_3:
        /*0004*/ 	.word	index@(sinwma_batch_f32)
        /*0008*/ 	.word	0x00000020


	//----- nvinfo : EIATTR_FRAME_SIZE
	.align		4
.L_4:
        /*000c*/ 	.byte	0x04, 0x11
        /*000e*/ 	.short	(.L_6 - .L_5)
	.align		4
.L_5:
        /*0010*/ 	.word	index@($sinwma_batch_f32$__internal_trig_reduction_slowpathd)
        /*0014*/ 	.word	0x00000048


	//----- nvinfo : EIATTR_FRAME_SIZE
	.align		4
.L_6:
        /*0018*/ 	.byte	0x04, 0x11
        /*001a*/ 	.short	(.L_8 - .L_7)
	.align		4
.L_7:
        /*001c*/ 	.word	index@($__internal_5_$__cuda_sm3x_div_rn_noftz_f32_slowpath)
        /*0020*/ 	.word	0x00000048


	//----- nvinfo : EIATTR_FRAME_SIZE
	.align		4
.L_8:
        /*0024*/ 	.byte	0x04, 0x11
        /*0026*/ 	.short	(.L_10 - .L_9)
	.align		4
.L_9:
        /*0028*/ 	.word	index@($__internal_4_$__cuda_sm20_div_rn_f64_full)
        /*002c*/ 	.word	0x00000048


	//----- nvinfo : EIATTR_FRAME_SIZE
	.align		4
.L_10:
        /*0030*/ 	.byte	0x04, 0x11
        /*0032*/ 	.short	(.L_12 - .L_11)
	.align		4
.L_11:
        /*0034*/ 	.word	index@($__internal_3_$__cuda_sm20_dblrcp_rn_slowpath_v3)
        /*0038*/ 	.word	0x00000048


	//----- nvinfo : EIATTR_FRAME_SIZE
	.align		4
.L_12:
        /*003c*/ 	.byte	0x04, 0x11
        /*003e*/ 	.short	(.L_14 - .L_13)
	.align		4
.L_13:
        /*0040*/ 	.word	index@(sinwma_batch_f32)
        /*0044*/ 	.word	0x00000048


	//----- nvinfo : EIATTR_REGCOUNT
	.align		4
.L_14:
        /*0048*/ 	.byte	0x04, 0x2f
        /*004a*/ 	.short	(.L_16 - .L_15)
	.align		4
.L_15:
        /*004c*/ 	.word	index@(sinwma_many_series_one_param_time_major_f32)
        /*0050*/ 	.word	0x00000020


	//----- nvinfo : EIATTR_FRAME_SIZE
	.align		4
.L_16:
        /*0054*/ 	.byte	0x04, 0x11
        /*0056*/ 	.short	(.L_18 - .L_17)
	.align		4
.L_17:
        /*0058*/ 	.word	index@($sinwma_many_series_one_param_time_major_f32$__internal_trig_reduction_slowpathd)
        /*005c*/ 	.word	0x00000048


	//----- nvinfo : EIATTR_FRAME_SIZE
	.align		4
.L_18:
        /*0060*/ 	.byte	0x04, 0x11
        /*0062*/ 	.short	(.L_20 - .L_19)
	.align		4
.L_19:
        /*0064*/ 	.word	index@($__internal_2_$__cuda_sm3x_div_rn_noftz_f32_slowpath)
        /*0068*/ 	.word	0x00000048


	//----- nvinfo : EIATTR_FRAME_SIZE
	.align		4
.L_20:
        /*006c*/ 	.byte	0x04, 0x11
        /*006e*/ 	.short	(.L_22 - .L_21)
	.align		4
.L_21:
        /*0070*/ 	.word	index@($__internal_1_$__cuda_sm20_div_rn_f64_full)
        /*0074*/ 	.word	0x00000048


	//----- nvinfo : EIATTR_FRAME_SIZE
	.align		4
.L_22:
        /*0078*/ 	.byte	0x04, 0x11
        /*007a*/ 	.short	(.L_24 - .L_23)
	.align		4
.L_23:
        /*007c*/ 	.word	index@($__internal_0_$__cuda_sm20_dblrcp_rn_slowpath_v3)
        /*0080*/ 	.word	0x00000048


	//----- nvinfo : EIATTR_FRAME_SIZE
	.align		4
.L_24:
        /*0084*/ 	.byte	0x04, 0x11
        /*0086*/ 	.short	(.L_26 - .L_25)
	.align		4
.L_25:
        /*0088*/ 	.word	index@(sinwma_many_series_one_param_time_major_f32)
        /*008c*/ 	.word	0x00000048


	//----- nvinfo : EIATTR_MIN_STACK_SIZE
	.align		4
.L_26:
        /*0090*/ 	.byte	0x04, 0x12
        /*0092*/ 	.short	(.L_28 - .L_27)
	.align		4
.L_27:
        /*0094*/ 	.word	index@(sinwma_many_series_one_param_time_major_f32)
        /*0098*/ 	.word	0x00000048


	//----- nvinfo : EIATTR_MIN_STACK_SIZE
	.align		4
.L_28:
        /*009c*/ 	.byte	0x04, 0x12
        /*009e*/ 	.short	(.L_30 - .L_29)
	.align		4
.L_29:
        /*00a0*/ 	.word	index@(sinwma_batch_f32)
        /*00a4*/ 	.word	0x00000048
.L_30:


//--------------------- .nv.compat                --------------------------
	.section	.nv.compat,"",@"SHT_CUDA_COMPAT_INFO"
	.align	4
        /*0000*/ 	.byte	0x02, 0x09, 0x00, 0x00, 0x02, 0x02, 0x01, 0x00, 0x02, 0x05, 0x05, 0x00, 0x03, 0x07, 0x01, 0x01
        /*0010*/ 	.byte	0x02, 0x03, 0x00, 0x00, 0x02, 0x06, 0x01, 0x00, 0x04, 0x0b, 0x08, 0x00, 0x01, 0x00, 0x00, 0x00
        /*0020*/ 	.byte	0x00, 0x00, 0x00, 0x00


//--------------------- .nv.info.sinwma_many_series_one_param_time_major_f32 --------------------------
	.section	.nv.info.sinwma_many_series_one_param_time_major_f32,"",@"SHT_CUDA_INFO"
	.sectionflags	@""
	.align	4


	//----- nvinfo : EIATTR_CUDA_API_VERSION
	.align		4
        /*0000*/ 	.byte	0x04, 0x37
        /*0002*/ 	.short	(.L_32 - .L_31)
.L_31:
        /*0004*/ 	.word	0x00000082


	//----- nvinfo : EIATTR_KPARAM_INFO
	.align		4
.L_32:
        /*0008*/ 	.byte	0x04, 0x17
        /*000a*/ 	.short	(.L_34 - .L_33)
.L_33:
        /*000c*/ 	.word	0x00000000
        /*0010*/ 	.short	0x0005
        /*0012*/ 	.short	0x0020
        /*0014*/ 	.byte	0x00, 0xf5, 0x21, 0x00


	//----- nvinfo : EIATTR_KPARAM_INFO
	.align		4
.L_34:
        /*0018*/ 	.byte	0x04, 0x17
        /*001a*/ 	.short	(.L_36 - .L_35)
.L_35:
        /*001c*/ 	.word	0x00000000
        /*0020*/ 	.short	0x0004
        /*0022*/ 	.short	0x0018
        /*0024*/ 	.byte	0x00, 0xf5, 0x21, 0x00


	//----- nvinfo : EIATTR_KPARAM_INFO
	.align		4
.L_36:
        /*0028*/ 	.byte	0x04, 0x17
        /*002a*/ 	.short	(.L_38 - .L_37)
.L_37:
        /*002c*/ 	.word	0x00000000
        /*0030*/ 	.short	0x0003
        /*0032*/ 	.short	0x0010
        /*0034*/ 	.byte	0x00, 0xf0, 0x11, 0x00


	//----- nvinfo : EIATTR_KPARAM_INFO
	.align		4
.L_38:
        /*0038*/ 	.byte	0x04, 0x17
        /*003a*/ 	.short	(.L_40 - .L_39)
.L_39:
        /*003c*/ 	.word	0x00000000
        /*0040*/ 	.short	0x0002
        /*0042*/ 	.short	0x000c
        /*0044*/ 	.byte	0x00, 0xf0, 0x11, 0x00


	//----- nvinfo : EIATTR_KPARAM_INFO
	.align		4
.L_40:
        /*0048*/ 	.byte	0x04, 0x17
        /*004a*/ 	.short	(.L_42 - .L_41)
.L_41:
        /*004c*/ 	.word	0x00000000
        /*0050*/ 	.short	0x0001
        /*0052*/ 	.short	0x0008
        /*0054*/ 	.byte	0x00, 0xf0, 0x11, 0x00


	//----- nvinfo : EIATTR_KPARAM_INFO
	.align		4
.L_42:
        /*0058*/ 	.byte	0x04, 0x17
        /*005a*/ 	.short	(.L_44 - .L_43)
.L_43:
        /*005c*/ 	.word	0x00000000
        /*0060*/ 	.short	0x0000
        /*0062*/ 	.short	0x0000
        /*0064*/ 	.byte	0x00, 0xf5, 0x21, 0x00


	//----- nvinfo : EIATTR_SPARSE_MMA_MASK
	.align		4
.L_44:
        /*0068*/ 	.byte	0x03, 0x50
        /*006a*/ 	.short	0x0000


	//----- nvinfo : EIATTR_MAXREG_COUNT
	.align		4
        /*006c*/ 	.byte	0x03, 0x1b
        /*006e*/ 	.short	0x00ff


	//----- nvinfo : EIATTR_NUM_BARRIERS
	.align		4
        /*0070*/ 	.byte	0x02, 0x4c
        /*0072*/ 	.byte	0x01
	.zero		1


	//----- nvinfo : EIATTR_MERCURY_ISA_VERSION
	.align		4
        /*0074*/ 	.byte	0x03, 0x5f
        /*0076*/ 	.short	0x0101


	//----- nvinfo : EIATTR_UNUSED_LOAD_BYTE_OFFSET
	.align		4
        /*0078*/ 	.byte	0x04, 0x44
        /*007a*/ 	.short	(.L_46 - .L_45)


	//   ....[0]....
.L_45:
        /*007c*/ 	.word	0x00001de0
        /*0080*/ 	.word	0x00000fff


	//----- nvinfo : EIATTR_VRC_CTA_INIT_COUNT
	.align		4
.L_46:
        /*0084*/ 	.byte	0x02, 0x4a
	.zero		1
	.zero		1


	//----- nvinfo : EIATTR_EXIT_INSTR_OFFSETS
	.align		4
        /*0088*/ 	.byte	0x04, 0x1c
        /*008a*/ 	.short	(.L_48 - .L_47)


	//   ....[0]....
.L_47:
        /*008c*/ 	.word	0x00000040


	//   ....[1]....
        /*0090*/ 	.word	0x00000080


	//   ....[2]....
        /*0094*/ 	.word	0x000018d0


	//   ....[3]....
        /*0098*/ 	.word	0x00001f10


	//----- nvinfo : EIATTR_CRS_STACK_SIZE
	.align		4
.L_48:
        /*009c*/ 	.byte	0x04, 0x1e
        /*009e*/ 	.short	(.L_50 - .L_49)
.L_49:
        /*00a0*/ 	.word	0x00000000


	//----- nvinfo : EIATTR_CBANK_PARAM_SIZE
	.align		4
.L_50:
        /*00a4*/ 	.byte	0x03, 0x19
        /*00a6*/ 	.short	0x0028


	//----- nvinfo : EIATTR_PARAM_CBANK
	.align		4
        /*00a8*/ 	.byte	0x04, 0x0a
        /*00aa*/ 	.short	(.L_52 - .L_51)
	.align		4
.L_51:
        /*00ac*/ 	.word	index@(.nv.constant0.sinwma_many_series_one_param_time_major_f32)
        /*00b0*/ 	.short	0x0380
        /*00b2*/ 	.short	0x0028


	//----- nvinfo : EIATTR_SW_WAR
	.align		4
.L_52:
        /*00b4*/ 	.byte	0x04, 0x36
        /*00b6*/ 	.short	(.L_54 - .L_53)
.L_53:
        /*00b8*/ 	.word	0x00000008
.L_54:


//--------------------- .nv.info.sinwma_batch_f32 --------------------------
	.section	.nv.info.sinwma_batch_f32,"",@"SHT_CUDA_INFO"
	.sectionflags	@""
	.align	4


	//----- nvinfo : EIATTR_CUDA_API_VERSION
	.align		4
        /*0000*/ 	.byte	0x04, 0x37
        /*0002*/ 	.short	(.L_56 - .L_55)
.L_55:
        /*0004*/ 	.word	0x00000082


	//----- nvinfo : EIATTR_KPARAM_INFO
	.align		4
.L_56:
        /*0008*/ 	.byte	0x04, 0x17
        /*000a*/ 	.short	(.L_58 - .L_57)
.L_57:
        /*000c*/ 	.word	0x00000000
        /*0010*/ 	.short	0x0005
        /*0012*/ 	.short	0x0020
        /*0014*/ 	.byte	0x00, 0xf5, 0x21, 0x00


	//----- nvinfo : EIATTR_KPARAM_INFO
	.align		4
.L_58:
        /*0018*/ 	.byte	0x04, 0x17
        /*001a*/ 	.short	(.L_60 - .L_59)
.L_59:
        /*001c*/ 	.word	0x00000000
        /*0020*/ 	.short	0x0004
        /*0022*/ 	.short	0x0018
        /*0024*/ 	.byte	0x00, 0xf0, 0x11, 0x00


	//----- nvinfo : EIATTR_KPARAM_INFO
	.align		4
.L_60:
        /*0028*/ 	.byte	0x04, 0x17
        /*002a*/ 	.short	(.L_62 - .L_61)
.L_61:
        /*002c*/ 	.word	0x00000000
        /*0030*/ 	.short	0x0003
        /*0032*/ 	.short	0x0014
        /*0034*/ 	.byte	0x00, 0xf0, 0x11, 0x00


	//----- nvinfo : EIATTR_KPARAM_INFO
	.align		4
.L_62:
        /*0038*/ 	.byte	0x04, 0x17
        /*003a*/ 	.short	(.L_64 - .L_63)
.L_63:
        /*003c*/ 	.word	0x00000000
        /*0040*/ 	.short	0x0002
        /*0042*/ 	.short	0x0010
        /*0044*/ 	.byte	0x00, 0xf0, 0x11, 0x00


	//----- nvinfo : EIATTR_KPARAM_INFO
	.align		4
.L_64:
        /*0048*/ 	.byte	0x04, 0x17
        /*004a*/ 	.short	(.L_66 - .L_65)
.L_65:
        /*004c*/ 	.word	0x00000000
        /*0050*/ 	.short	0x0001
        /*0052*/ 	.short	0x0008
        /*0054*/ 	.byte	0x00, 0xf5, 0x21, 0x00


	//----- nvinfo : EIATTR_KPARAM_INFO
	.align		4
.L_66:
        /*0058*/ 	.byte	0x04, 0x17
        /*005a*/ 	.short	(.L_68 - .L_67)
.L_67:
        /*005c*/ 	.word	0x00000000
        /*0060*/ 	.short	0x0000
        /*0062*/ 	.short	0x0000
        /*0064*/ 	.byte	0x00, 0xf5, 0x21, 0x00


	//----- nvinfo : EIATTR_SPARSE_MMA_MASK
	.align		4
.L_68:
        /*0068*/ 	.byte	0x03, 0x50
        /*006a*/ 	.short	0x0000


	//----- nvinfo : EIATTR_MAXREG_COUNT
	.align		4
        /*006c*/ 	.byte	0x03, 0x1b
        /*006e*/ 	.short	0x00ff


	//----- nvinfo : EIATTR_NUM_BARRIERS
	.align		4
        /*0070*/ 	.byte	0x02, 0x4c
        /*0072*/ 	.byte	0x01
	.zero		1


	//----- nvinfo : EIATTR_MERCURY_ISA_VERSION
	.align		4
        /*0074*/ 	.byte	0x03, 0x5f
        /*0076*/ 	.short	0x0101


	//----- nvinfo : EIATTR_UNUSED_LOAD_BYTE_OFFSET
	.align		4
        /*0078*/ 	.byte	0x04, 0x44
        /*007a*/ 	.short	(.L_70 - .L_69)


	//   ....[0]....
.L_69:
        /*007c*/ 	.word	0x00001c60
        /*0080*/ 	.word	0x00000fff


	//----- nvinfo : EIATTR_VRC_CTA_INIT_COUNT
	.align		4
.L_70:
        /*0084*/ 	.byte	0x02, 0x4a
	.zero		1
	.zero		1


	//----- nvinfo : EIATTR_EXIT_INSTR_OFFSETS
	.align		4
        /*0088*/ 	.byte	0x04, 0x1c
        /*008a*/ 	.short	(.L_72 - .L_71)


	//   ....[0]....
.L_71:
        /*008c*/ 	.word	0x00000050


	//   ....[1]....
        /*0090*/ 	.word	0x000000b0


	//   ....[2]....
        /*0094*/ 	.word	0x000017d0


	//   ....[3]....
        /*0098*/ 	.word	0x00001d90


	//----- nvinfo : EIATTR_CRS_STACK_SIZE
	.align		4
.L_72:
        /*009c*/ 	.byte	0x04, 0x1e
        /*009e*/ 	.short	(.L_74 - .L_73)
.L_73:
        /*00a0*/ 	.word	0x00000000


	//----- nvinfo : EIATTR_CBANK_PARAM_SIZE
	.align		4
.L_74:
        /*00a4*/ 	.byte	0x03, 0x19
        /*00a6*/ 	.short	0x0028


	//----- nvinfo : EIATTR_PARAM_CBANK
	.align		4
        /*00a8*/ 	.byte	0x04, 0x0a
        /*00aa*/ 	.short	(.L_76 - .L_75)
	.align		4
.L_75:
        /*00ac*/ 	.word	index@(.nv.constant0.sinwma_batch_f32)
        /*00b0*/ 	.short	0x0380
        /*00b2*/ 	.short	0x0028


	//----- nvinfo : EIATTR_SW_WAR
	.align		4
.L_76:
        /*00b4*/ 	.byte	0x04, 0x36
        /*00b6*/ 	.short	(.L_78 - .L_77)
.L_77:
        /*00b8*/ 	.word	0x00000008
.L_78:


//--------------------- .nv.callgraph             --------------------------
	.section	.nv.callgraph,"",@"SHT_CUDA_CALLGRAPH"
	.align	4
	.sectionentsize	8
	.align		4
        /*0000*/ 	.word	0x00000000
	.align		4
        /*0004*/ 	.word	0xffffffff
	.align		4
        /*0008*/ 	.word	0x00000000
	.align		4
        /*000c*/ 	.word	0xfffffffe
	.align		4
        /*0010*/ 	.word	0x00000000
	.align		4
        /*0014*/ 	.word	0xfffffffd
	.align		4
        /*0018*/ 	.word	0x00000000
	.align		4
        /*001c*/ 	.word	0xfffffffc


//--------------------- .nv.constant4             --------------------------
	.section	.nv.constant4,"a",@progbits
	.align	8
	.align		8
.nv.constant4:
        /*0000*/ 	.dword	__cudart_i2opi_f
	.align		8
        /*0008*/ 	.dword	__cudart_i2opi_d
	.align		8
        /*0010*/ 	.dword	__cudart_sin_cos_coeffs


//--------------------- .text.sinwma_many_series_one_param_time_major_f32 --------------------------
	.section	.text.sinwma_many_series_one_param_time_major_f32,"ax",@progbits
	.align	128
        .global         sinwma_many_series_one_param_time_major_f32
        .type           sinwma_many_series_one_param_time_major_f32,@function
        .size           sinwma_many_series_one_param_time_major_f32,(.L_x_119 - sinwma_many_series_one_param_time_major_f32)
        .other          sinwma_many_series_one_param_time_major_f32,@"STO_CUDA_ENTRY STV_DEFAULT"
sinwma_many_series_one_param_time_major_f32:
.text.sinwma_many_series_one_param_time_major_f32:
[----:B------:R-:W0:Y:S08]  /*0000*/  LDC R1, c[0x0][0x37c] ;  /* 0x0000df00ff017b82 */ /* 0x000e300000000800 */
[----:B------:R-:W1:Y:S01]  /*0010*/  LDC R4, c[0x0][0x388] ;  /* 0x0000e200ff047b82 */ /* 0x000e620000000800 */
[----:B0-----:R-:W-:Y:S01]  /*0020*/  VIADD R1, R1, 0xffffffb8 ;  /* 0xffffffb801017836 */ /* 0x001fe20000000000 */
[----:B-1----:R-:W-:-:S13]  /*0030*/  ISETP.GE.AND P0, PT, R4, 0x1, PT ;  /* 0x000000010400780c */ /* 0x002fda0003f06270 */
[----:B------:R-:W-:Y:S05]  /*0040*/  @!P0 EXIT ;  /* 0x000000000000894d */ /* 0x000fea0003800000 */
[----:B------:R-:W0:Y:S01]  /*0050*/  S2R R0, SR_CTAID.Y ;  /* 0x0000000000007919 */ /* 0x000e220000002600 */
[----:B------:R-:W0:Y:S02]  /*0060*/  LDCU UR4, c[0x0][0x38c] ;  /* 0x00007180ff0477ac */ /* 0x000e240008000800 */
[----:B0-----:R-:W-:-:S13]  /*0070*/  ISETP.GE.AND P0, PT, R0, UR4, PT ;  /* 0x0000000400007c0c */ /* 0x001fda000bf06270 */
[----:B------:R-:W-:Y:S05]  /*0080*/  @P0 EXIT ;  /* 0x000000000000094d */ /* 0x000fea0003800000 */
[----:B------:R-:W0:Y:S01]  /*0090*/  LDC.64 R6, c[0x0][0x398] ;  /* 0x0000e600ff067b82 */ /* 0x000e220000000a00 */
[----:B------:R-:W1:Y:S01]  /*00a0*/  LDCU.64 UR8, c[0x0][0x358] ;  /* 0x00006b00ff0877ac */ /* 0x000e620008000a00 */
[----:B------:R-:W2:Y:S06]  /*00b0*/  S2R R2, SR_TID.X ;  /* 0x0000000000027919 */ /* 0x000eac0000002100 */
[----:B------:R-:W3:Y:S01]  /*00c0*/  S2UR UR6, SR_CTAID.X ;  /* 0x00000000000679c3 */ /* 0x000ee20000002500 */
[----:B------:R-:W3:Y:S01]  /*00d0*/  LDCU UR10, c[0x0][0x360] ;  /* 0x00006c00ff0a77ac */ /* 0x000ee20008000800 */
[----:B------:R-:W4:Y:S01]  /*00e0*/  LDCU UR7, c[0x0][0x390] ;  /* 0x00007200ff0777ac */ /* 0x000f220008000800 */
[----:B0-----:R-:W-:-:S05]  /*00f0*/  IMAD.WIDE.U32 R6, R0, 0x4, R6 ;  /* 0x0000000400067825 */ /* 0x001fca00078e0006 */
[----:B-1----:R-:W5:Y:S01]  /*0100*/  LDG.E.CONSTANT R3, desc[UR8][R6.64] ;  /* 0x0000000806037981 */ /* 0x002f62000c1e9900 */
[----:B------:R-:W0:Y:S01]  /*0110*/  LDCU UR5, c[0x0][0x370] ;  /* 0x00006e00ff0577ac */ /* 0x000e220008000800 */
[----:B------:R-:W-:Y:S01]  /*0120*/  BSSY.RECONVERGENT B0, `(.L_x_0) ;  /* 0x0000047000007945 */ /* 0x000fe20003800200 */
[----:B---3--:R-:W-:-:S06]  /*0130*/  UIMAD UR6, UR6, UR10, URZ ;  /* 0x0000000a060672a4 */ /* 0x008fcc000f8e02ff */
[----:B--2---:R-:W-:Y:S01]  /*0140*/  VIADD R9, R2, UR6 ;  /* 0x0000000602097c36 */ /* 0x004fe20008000000 */
[----:B0-----:R-:W-:Y:S01]  /*0150*/  UIMAD UR5, UR10, UR5, URZ ;  /* 0x000000050a0572a4 */ /* 0x001fe2000f8e02ff */
[----:B-----5:R-:W-:-:S04]  /*0160*/  IADD3 R3, PT, PT, R3, -0x1, R4 ;  /* 0xffffffff03037810 */ /* 0x020fc80007ffe004 */
[----:B----4-:R-:W-:-:S04]  /*0170*/  VIMNMX R5, PT, PT, R3, UR7, PT ;  /* 0x0000000703057c48 */ /* 0x010fc8000bfe0100 */
[----:B------:R-:W-:-:S13]  /*0180*/  ISETP.GE.AND P0, PT, R9, R5, PT ;  /* 0x000000050900720c */ /* 0x000fda0003f06270 */
[----:B------:R-:W-:Y:S05]  /*0190*/  @P0 BRA `(.L_x_1) ;  /* 0x0000000000fc0947 */ /* 0x000fea0003800000 */
[----:B------:R-:W0:Y:S01]  /*01a0*/  I2F.U32.RP R12, UR5 ;  /* 0x00000005000c7d06 */ /* 0x000e220008209000 */
[----:B------:R-:W-:Y:S01]  /*01b0*/  VIADD R8, R9, UR5 ;  /* 0x0000000509087c36 */ /* 0x000fe20008000000 */
[----:B------:R-:W-:Y:S01]  /*01c0*/  ISETP.NE.U32.AND P2, PT, RZ, UR5, PT ;  /* 0x00000005ff007c0c */ /* 0x000fe2000bf45070 */
[----:B------:R-:W-:Y:S01]  /*01d0*/  IMAD R13, RZ, RZ, -UR5 ;  /* 0x80000005ff0d7e24 */ /* 0x000fe2000f8e02ff */
[----:B------:R-:W-:Y:S02]  /*01e0*/  BSSY.RECONVERGENT B1, `(.L_x_2) ;  /* 0x0000026000017945 */ /* 0x000fe40003800200 */
[----:B------:R-:W-:Y:S02]  /*01f0*/  ISETP.GE.AND P0, PT, R8, R5, PT ;  /* 0x000000050800720c */ /* 0x000fe40003f06270 */
[----:B------:R-:W-:Y:S02]  /*0200*/  VIMNMX R11, PT, PT, R5, R8, !PT ;  /* 0x00000008050b7248 */ /* 0x000fe40007fe0100 */
[----:B------:R-:W-:-:S04]  /*0210*/  SEL R10, RZ, 0x1, P0 ;  /* 0x00000001ff0a7807 */ /* 0x000fc80000000000 */
[----:B------:R-:W-:Y:S01]  /*0220*/  IADD3 R11, PT, PT, R11, -R8, -R10 ;  /* 0x800000080b0b7210 */ /* 0x000fe20007ffe80a */
[----:B0-----:R-:W0:Y:S02]  /*0230*/  MUFU.RCP R12, R12 ;  /* 0x0000000c000c7308 */ /* 0x001e240000001000 */
[----:B0-----:R-:W-:-:S06]  /*0240*/  VIADD R6, R12, 0xffffffe ;  /* 0x0ffffffe0c067836 */ /* 0x001fcc0000000000 */
[----:B------:R0:W1:Y:S02]  /*0250*/  F2I.FTZ.U32.TRUNC.NTZ R7, R6 ;  /* 0x0000000600077305 */ /* 0x000064000021f000 */
[----:B0-----:R-:W-:Y:S02]  /*0260*/  IMAD.MOV.U32 R6, RZ, RZ, RZ ;  /* 0x000000ffff067224 */ /* 0x001fe400078e00ff */
[----:B-1----:R-:W-:-:S04]  /*0270*/  IMAD R13, R13, R7, RZ ;  /* 0x000000070d0d7224 */ /* 0x002fc800078e02ff */
[----:B------:R-:W-:-:S06]  /*0280*/  IMAD.HI.U32 R12, R7, R13, R6 ;  /* 0x0000000d070c7227 */ /* 0x000fcc00078e0006 */
[----:B------:R-:W-:-:S04]  /*0290*/  IMAD.HI.U32 R13, R12, R11, RZ ;  /* 0x0000000b0c0d7227 */ /* 0x000fc800078e00ff */
[----:B------:R-:W-:-:S04]  /*02a0*/  IMAD.MOV R6, RZ, RZ, -R13 ;  /* 0x000000ffff067224 */ /* 0x000fc800078e0a0d */
[----:B------:R-:W-:Y:S02]  /*02b0*/  IMAD R11, R6, UR5, R11 ;  /* 0x00000005060b7c24 */ /* 0x000fe4000f8e020b */
[----:B------:R-:W0:Y:S03]  /*02c0*/  LDC.64 R6, c[0x0][0x3a0] ;  /* 0x0000e800ff067b82 */ /* 0x000e260000000a00 */
[----:B------:R-:W-:-:S13]  /*02d0*/  ISETP.GE.U32.AND P0, PT, R11, UR5, PT ;  /* 0x000000050b007c0c */ /* 0x000fda000bf06070 */
[----:B------:R-:W-:Y:S02]  /*02e0*/  @P0 VIADD R11, R11, -UR5 ;  /* 0x800000050b0b0c36 */ /* 0x000fe40008000000 */
[----:B------:R-:W-:-:S03]  /*02f0*/  @P0 VIADD R13, R13, 0x1 ;  /* 0x000000010d0d0836 */ /* 0x000fc60000000000 */
[----:B------:R-:W-:-:S13]  /*0300*/  ISETP.GE.U32.AND P1, PT, R11, UR5, PT ;  /* 0x000000050b007c0c */ /* 0x000fda000bf26070 */
[----:B------:R-:W-:Y:S01]  /*0310*/  @P1 VIADD R13, R13, 0x1 ;  /* 0x000000010d0d1836 */ /* 0x000fe20000000000 */
[----:B------:R-:W-:-:S05]  /*0320*/  @!P2 LOP3.LUT R13, RZ, UR5, RZ, 0x33, !PT ;  /* 0x00000005ff0dac12 */ /* 0x000fca000f8e33ff */
[----:B------:R-:W-:-:S05]  /*0330*/  IMAD.IADD R8, R10, 0x1, R13 ;  /* 0x000000010a087824 */ /* 0x000fca00078e020d */
[C---:B------:R-:W-:Y:S02]  /*0340*/  LOP3.LUT R10, R8.reuse, 0x3, RZ, 0xc0, !PT ;  /* 0x00000003080a7812 */ /* 0x040fe400078ec0ff */
[----:B------:R-:W-:Y:S02]  /*0350*/  ISETP.GE.U32.AND P1, PT, R8, 0x3, PT ;  /* 0x000000030800780c */ /* 0x000fe40003f26070 */
[----:B------:R-:W-:-:S13]  /*0360*/  ISETP.NE.AND P0, PT, R10, 0x3, PT ;  /* 0x000000030a00780c */ /* 0x000fda0003f05270 */
[----:B0-----:R-:W-:Y:S05]  /*0370*/  @!P0 BRA `(.L_x_3) ;  /* 0x0000000000308947 */ /* 0x001fea0003800000 */
[----:B------:R-:W0:Y:S01]  /*0380*/  LDC.64 R10, c[0x0][0x3a0] ;  /* 0x0000e800ff0a7b82 */ /* 0x000e220000000a00 */
[----:B------:R-:W-:Y:S02]  /*0390*/  VIADD R8, R8, 0x1 ;  /* 0x0000000108087836 */ /* 0x000fe40000000000 */
[----:B------:R-:W-:Y:S02]  /*03a0*/  IMAD.MOV.U32 R14, RZ, RZ, RZ ;  /* 0x000000ffff0e7224 */ /* 0x000fe400078e00ff */
[----:B------:R-:W-:Y:S01]  /*03b0*/  IMAD.MOV.U32 R15, RZ, RZ, 0x7fc00000 ;  /* 0x7fc00000ff0f7424 */ /* 0x000fe200078e00ff */
[----:B------:R-:W-:-:S07]  /*03c0*/  LOP3.LUT R17, R8, 0x3, RZ, 0xc0, !PT ;  /* 0x0000000308117812 */ /* 0x000fce00078ec0ff */
.L_x_4:
[----:B-1----:R-:W-:Y:S02]  /*03d0*/  IMAD R13, R9, UR4, R0 ;  /* 0x00000004090d7c24 */ /* 0x002fe4000f8e0200 */
[----:B------:R-:W-:Y:S02]  /*03e0*/  VIADD R14, R14, 0x1 ;  /* 0x000000010e0e7836 */ /* 0x000fe40000000000 */
[----:B0-----:R-:W-:-:S03]  /*03f0*/  IMAD.WIDE R12, R13, 0x4, R10 ;  /* 0x000000040d0c7825 */ /* 0x001fc600078e020a */
[----:B------:R-:W-:Y:S01]  /*0400*/  ISETP.NE.AND P0, PT, R14, R17, PT ;  /* 0x000000110e00720c */ /* 0x000fe20003f05270 */
[----:B------:R-:W-:Y:S01]  /*0410*/  VIADD R9, R9, UR5 ;  /* 0x0000000509097c36 */ /* 0x000fe20008000000 */
[----:B------:R1:W-:Y:S11]  /*0420*/  STG.E desc[UR8][R12.64], R15 ;  /* 0x0000000f0c007986 */ /* 0x0003f6000c101908 */
[----:B------:R-:W-:Y:S05]  /*0430*/  @P0 BRA `(.L_x_4) ;  /* 0xfffffffc00e40947 */ /* 0x000fea000383ffff */
.L_x_3:
[----:B------:R-:W-:Y:S05]  /*0440*/  BSYNC.RECONVERGENT B1 ;  /* 0x0000000000017941 */ /* 0x000fea0003800200 */
.L_x_2:
[----:B------:R-:W-:Y:S05]  /*0450*/  @!P1 BRA `(.L_x_1) ;  /* 0x00000000004c9947 */ /* 0x000fea0003800000 */
.L_x_5:
[C---:B-1----:R-:W-:Y:S02]  /*0460*/  VIADD R13, R9.reuse, UR5 ;  /* 0x00000005090d7c36 */ /* 0x042fe40008000000 */
[--C-:B------:R-:W-:Y:S02]  /*0470*/  IMAD R9, R9, UR4, R0.reuse ;  /* 0x0000000409097c24 */ /* 0x100fe4000f8e0200 */
[C---:B------:R-:W-:Y:S02]  /*0480*/  VIADD R11, R13.reuse, UR5 ;  /* 0x000000050d0b7c36 */ /* 0x040fe40008000000 */
[--C-:B------:R-:W-:Y:S02]  /*0490*/  IMAD R13, R13, UR4, R0.reuse ;  /* 0x000000040d0d7c24 */ /* 0x100fe4000f8e0200 */
[C---:B------:R-:W-:Y:S02]  /*04a0*/  VIADD R19, R11.reuse, UR5 ;  /* 0x000000050b137c36 */ /* 0x040fe40008000000 */
[----:B------:R-:W-:-:S02]  /*04b0*/  IMAD R15, R11, UR4, R0 ;  /* 0x000000040b0f7c24 */ /* 0x000fc4000f8e0200 */
[----:B------:R-:W-:Y:S02]  /*04c0*/  IMAD R17, R19, UR4, R0 ;  /* 0x0000000413117c24 */ /* 0x000fe4000f8e0200 */
[----:B------:R-:W-:Y:S02]  /*04d0*/  IMAD.MOV.U32 R21, RZ, RZ, 0x7fc00000 ;  /* 0x7fc00000ff157424 */ /* 0x000fe400078e00ff */
[----:B------:R-:W-:-:S04]  /*04e0*/  IMAD.WIDE R10, R9, 0x4, R6 ;  /* 0x00000004090a7825 */ /* 0x000fc800078e0206 */
[--C-:B------:R-:W-:Y:S01]  /*04f0*/  IMAD.WIDE R12, R13, 0x4, R6.reuse ;  /* 0x000000040d0c7825 */ /* 0x100fe200078e0206 */
[----:B------:R0:W-:Y:S03]  /*0500*/  STG.E desc[UR8][R10.64], R21 ;  /* 0x000000150a007986 */ /* 0x0001e6000c101908 */
[--C-:B------:R-:W-:Y:S01]  /*0510*/  IMAD.WIDE R14, R15, 0x4, R6.reuse ;  /* 0x000000040f0e7825 */ /* 0x100fe200078e0206 */
[----:B------:R0:W-:Y:S03]  /*0520*/  STG.E desc[UR8][R12.64], R21 ;  /* 0x000000150c007986 */ /* 0x0001e6000c101908 */
[----:B------:R-:W-:Y:S01]  /*0530*/  IMAD.WIDE R16, R17, 0x4, R6 ;  /* 0x0000000411107825 */ /* 0x000fe200078e0206 */
[----:B------:R0:W-:Y:S03]  /*0540*/  STG.E desc[UR8][R14.64], R21 ;  /* 0x000000150e007986 */ /* 0x0001e6000c101908 */
[----:B------:R-:W-:Y:S01]  /*0550*/  VIADD R9, R19, UR5 ;  /* 0x0000000513097c36 */ /* 0x000fe20008000000 */
[----:B------:R0:W-:Y:S04]  /*0560*/  STG.E desc[UR8][R16.64], R21 ;  /* 0x0000001510007986 */ /* 0x0001e8000c101908 */
[----:B------:R-:W-:-:S13]  /*0570*/  ISETP.GE.AND P0, PT, R9, R5, PT ;  /* 0x000000050900720c */ /* 0x000fda0003f06270 */
[----:B0-----:R-:W-:Y:S05]  /*0580*/  @!P0 BRA `(.L_x_5) ;  /* 0xfffffffc00b48947 */ /* 0x001fea000383ffff */
.L_x_1:
[----:B------:R-:W-:Y:S05]  /*0590*/  BSYNC.RECONVERGENT B0 ;  /* 0x0000000000007941 */ /* 0x000fea0003800200 */
.L_x_0:
[----:B------:R-:W-:Y:S01]  /*05a0*/  VIADD R4, R4, 0x1 ;  /* 0x0000000104047836 */ /* 0x000fe20000000000 */
[----:B------:R-:W-:Y:S01]  /*05b0*/  UMOV UR12, 0x54442d18 ;  /* 0x54442d18000c7882 */ /* 0x000fe20000000000 */
[----:B------:R-:W-:Y:S01]  /*05c0*/  IMAD.MOV.U32 R6, RZ, RZ, 0x1 ;  /* 0x00000001ff067424 */ /* 0x000fe200078e00ff */
[----:B------:R-:W-:-:S03]  /*05d0*/  UMOV UR13, 0x400921fb ;  /* 0x400921fb000d7882 */ /* 0x000fc60000000000 */
[----:B------:R-:W0:Y:S08]  /*05e0*/  I2F.F64.U32 R4, R4 ;  /* 0x0000000400047312 */ /* 0x000e300000201800 */
[----:B0-----:R-:W0:Y:S02]  /*05f0*/  MUFU.RCP64H R7, R5 ;  /* 0x0000000500077308 */ /* 0x001e240000001800 */
[----:B0-----:R-:W-:-:S08]  /*0600*/  DFMA R8, -R4, R6, 1 ;  /* 0x3ff000000408742b */ /* 0x001fd00000000106 */
[----:B------:R-:W-:-:S08]  /*0610*/  DFMA R8, R8, R8, R8 ;  /* 0x000000080808722b */ /* 0x000fd00000000008 */
[----:B------:R-:W-:-:S08]  /*0620*/  DFMA R8, R6, R8, R6 ;  /* 0x000000080608722b */ /* 0x000fd00000000006 */
[----:B------:R-:W-:-:S08]  /*0630*/  DFMA R6, -R4, R8, 1 ;  /* 0x3ff000000406742b */ /* 0x000fd00000000108 */
[----:B------:R-:W-:-:S08]  /*0640*/  DFMA R6, R8, R6, R8 ;  /* 0x000000060806722b */ /* 0x000fd00000000008 */
[----:B------:R-:W-:-:S08]  /*0650*/  DMUL R18, R6, UR12 ;  /* 0x0000000c06127c28 */ /* 0x000fd00008000000 */
[----:B------:R-:W-:-:S08]  /*0660*/  DFMA R8, -R4, R18, UR12 ;  /* 0x0000000c04087e2b */ /* 0x000fd00008000112 */
[----:B------:R-:W-:-:S10]  /*0670*/  DFMA R18, R6, R8, R18 ;  /* 0x000000080612722b */ /* 0x000fd40000000012 */
[----:B------:R-:W-:-:S05]  /*0680*/  FFMA R6, RZ, R5, R19 ;  /* 0x00000005ff067223 */ /* 0x000fca0000000013 */
[----:B------:R-:W-:-:S13]  /*0690*/  FSETP.GT.AND P0, PT, |R6|, 1.469367938527859385e-39, PT ;  /* 0x001000000600780b */ /* 0x000fda0003f04200 */
[----:B------:R-:W-:Y:S05]  /*06a0*/  @P0 BRA `(.L_x_6) ;  /* 0x0000000000200947 */ /* 0x000fea0003800000 */
[----:B------:R-:W-:Y:S01]  /*06b0*/  IMAD.MOV.U32 R6, RZ, RZ, R4 ;  /* 0x000000ffff067224 */ /* 0x000fe200078e0004 */
[----:B------:R-:W-:Y:S01]  /*06c0*/  MOV R20, 0x710 ;  /* 0x0000071000147802 */ /* 0x000fe20000000f00 */
[----:B------:R-:W-:Y:S02]  /*06d0*/  IMAD.MOV.U32 R7, RZ, RZ, R5 ;  /* 0x000000ffff077224 */ /* 0x000fe400078e0005 */
[----:B------:R-:W-:Y:S02]  /*06e0*/  IMAD.MOV.U32 R8, RZ, RZ, 0x54442d18 ;  /* 0x54442d18ff087424 */ /* 0x000fe400078e00ff */
[----:B------:R-:W-:-:S07]  /*06f0*/  IMAD.MOV.U32 R9, RZ, RZ, 0x400921fb ;  /* 0x400921fbff097424 */ /* 0x000fce00078e00ff */
[----:B-1----:R-:W-:Y:S05]  /*0700*/  CALL.REL.NOINC `($__internal_1_$__cuda_sm20_div_rn_f64_full) ;  /* 0x0000001800a07944 */ /* 0x002fea0003c00000 */
[----:B------:R-:W-:Y:S02]  /*0710*/  IMAD.MOV.U32 R18, RZ, RZ, R4 ;  /* 0x000000ffff127224 */ /* 0x000fe400078e0004 */
[----:B------:R-:W-:-:S07]  /*0720*/  IMAD.MOV.U32 R19, RZ, RZ, R5 ;  /* 0x000000ffff137224 */ /* 0x000fce00078e0005 */
.L_x_6:
[----:B------:R-:W-:Y:S01]  /*0730*/  DMUL R18, R18, 0.5 ;  /* 0x3fe0000012127828 */ /* 0x000fe20000000000 */
[----:B------:R-:W-:Y:S07]  /*0740*/  BSSY.RECONVERGENT B0, `(.L_x_7) ;  /* 0x000001c000007945 */ /* 0x000fee0003800200 */
[----:B------:R-:W-:-:S14]  /*0750*/  DSETP.NEU.AND P0, PT, R18, +INF , PT ;  /* 0x7ff000001200742a */ /* 0x000fdc0003f0d000 */
[----:B------:R-:W-:Y:S01]  /*0760*/  @!P0 DMUL R20, RZ, +INF ;  /* 0x7ff00000ff148828 */ /* 0x000fe20000000000 */
[----:B------:R-:W-:Y:S01]  /*0770*/  @!P0 IMAD.MOV.U32 R24, RZ, RZ, RZ ;  /* 0x000000ffff188224 */ /* 0x000fe200078e00ff */
[----:B------:R-:W-:Y:S09]  /*0780*/  @!P0 BRA `(.L_x_8) ;  /* 0x00000000005c8947 */ /* 0x000ff20003800000 */
[----:B------:R-:W-:Y:S01]  /*0790*/  UMOV UR12, 0x6dc9c883 ;  /* 0x6dc9c883000c7882 */ /* 0x000fe20000000000 */
[----:B------:R-:W-:Y:S01]  /*07a0*/  UMOV UR13, 0x3fe45f30 ;  /* 0x3fe45f30000d7882 */ /* 0x000fe20000000000 */
[C---:B------:R-:W-:Y:S02]  /*07b0*/  DSETP.GE.AND P0, PT, R18.reuse, 2.14748364800000000000e+09, PT ;  /* 0x41e000001200742a */ /* 0x040fe40003f06000 */
[----:B------:R-:W-:Y:S01]  /*07c0*/  DMUL R24, R18, UR12 ;  /* 0x0000000c12187c28 */ /* 0x000fe20008000000 */
[----:B------:R-:W-:Y:S01]  /*07d0*/  UMOV UR12, 0x54442d18 ;  /* 0x54442d18000c7882 */ /* 0x000fe20000000000 */
[----:B------:R-:W-:-:S08]  /*07e0*/  UMOV UR13, 0x3ff921fb ;  /* 0x3ff921fb000d7882 */ /* 0x000fd00000000000 */
[----:B------:R-:W0:Y:S08]  /*07f0*/  F2I.F64 R24, R24 ;  /* 0x0000001800187311 */ /* 0x000e300000301100 */
[----:B0-----:R-:W0:Y:S02]  /*0800*/  I2F.F64 R20, R24 ;  /* 0x0000001800147312 */ /* 0x001e240000201c00 */
[----:B0-----:R-:W-:Y:S01]  /*0810*/  DFMA R4, R20, -UR12, R18 ;  /* 0x8000000c14047c2b */ /* 0x001fe20008000012 */
[----:B------:R-:W-:Y:S01]  /*0820*/  UMOV UR12, 0x33145c00 ;  /* 0x33145c00000c7882 */ /* 0x000fe20000000000 */
[----:B------:R-:W-:-:S06]  /*0830*/  UMOV UR13, 0x3c91a626 ;  /* 0x3c91a626000d7882 */ /* 0x000fcc0000000000 */
[----:B------:R-:W-:Y:S01]  /*0840*/  DFMA R4, R20, -UR12, R4 ;  /* 0x8000000c14047c2b */ /* 0x000fe20008000004 */
[----:B------:R-:W-:Y:S01]  /*0850*/  UMOV UR12, 0x252049c0 ;  /* 0x252049c0000c7882 */ /* 0x000fe20000000000 */
[----:B------:R-:W-:-:S06]  /*0860*/  UMOV UR13, 0x397b839a ;  /* 0x397b839a000d7882 */ /* 0x000fcc0000000000 */
[----:B------:R-:W-:Y:S01]  /*0870*/  DFMA R20, R20, -UR12, R4 ;  /* 0x8000000c14147c2b */ /* 0x000fe20008000004 */
[----:B------:R-:W-:Y:S10]  /*0880*/  @!P0 BRA `(.L_x_8) ;  /* 0x00000000001c8947 */ /* 0x000ff40003800000 */
[----:B------:R-:W-:Y:S01]  /*0890*/  IMAD.MOV.U32 R8, RZ, RZ, R18 ;  /* 0x000000ffff087224 */ /* 0x000fe200078e0012 */
[----:B------:R-:W-:Y:S01]  /*08a0*/  MOV R4, 0x8d0 ;  /* 0x000008d000047802 */ /* 0x000fe20000000f00 */
[----:B------:R-:W-:-:S07]  /*08b0*/  IMAD.MOV.U32 R5, RZ, RZ, R19 ;  /* 0x000000ffff057224 */ /* 0x000fce00078e0013 */
[----:B-1----:R-:W-:Y:S05]  /*08c0*/  CALL.REL.NOINC `($sinwma_many_series_one_param_time_major_f32$__internal_trig_reduction_slowpathd) ;  /* 0x0000002000fc7944 */ /* 0x002fea0003c00000 */
[----:B------:R-:W-:Y:S02]  /*08d0*/  IMAD.MOV.U32 R24, RZ, RZ, R7 ;  /* 0x000000ffff187224 */ /* 0x000fe400078e0007 */
[----:B------:R-:W-:Y:S02]  /*08e0*/  IMAD.MOV.U32 R20, RZ, RZ, R8 ;  /* 0x000000ffff147224 */ /* 0x000fe400078e0008 */
[----:B------:R-:W-:-:S07]  /*08f0*/  IMAD.MOV.U32 R21, RZ, RZ, R9 ;  /* 0x000000ffff157224 */ /* 0x000fce00078e0009 */
.L_x_8:
[----:B------:R-:W-:Y:S05]  /*0900*/  BSYNC.RECONVERGENT B0 ;  /* 0x0000000000007941 */ /* 0x000fea0003800200 */
.L_x_7:
[----:B------:R-:W0:Y:S01]  /*0910*/  LDCU.64 UR12, c[0x4][0x10] ;  /* 0x01000200ff0c77ac */ /* 0x000e220008000a00 */
[C---:B------:R-:W-:Y:S01]  /*0920*/  IMAD.SHL.U32 R4, R24.reuse, 0x40, RZ ;  /* 0x0000004018047824 */ /* 0x040fe200078e00ff */
[----:B------:R-:W-:Y:S01]  /*0930*/  LOP3.LUT R16, R24, 0x1, RZ, 0xc0, !PT ;  /* 0x0000000118107812 */ /* 0x000fe200078ec0ff */
[----:B------:R-:W-:Y:S01]  /*0940*/  IMAD.MOV.U32 R17, RZ, RZ, 0x3da8ff83 ;  /* 0x3da8ff83ff117424 */ /* 0x000fe200078e00ff */
[----:B------:R-:W-:Y:S01]  /*0950*/  DMUL R22, R20, R20 ;  /* 0x0000001414167228 */ /* 0x000fe20000000000 */
[----:B------:R-:W2:Y:S01]  /*0960*/  LDCU UR4, c[0x0][0x388] ;  /* 0x00007100ff0477ac */ /* 0x000ea20008000800 */
[----:B------:R-:W-:-:S04]  /*0970*/  LOP3.LUT R4, R4, 0x40, RZ, 0xc0, !PT ;  /* 0x0000004004047812 */ /* 0x000fc800078ec0ff */
[----:B0-----:R-:W-:-:S05]  /*0980*/  IADD3 R26, P0, PT, R4, UR12, RZ ;  /* 0x0000000c041a7c10 */ /* 0x001fca000ff1e0ff */
[----:B------:R-:W-:-:S05]  /*0990*/  IMAD.X R27, RZ, RZ, UR13, P0 ;  /* 0x0000000dff1b7e24 */ /* 0x000fca00080e06ff */
[----:B------:R-:W3:Y:S04]  /*09a0*/  LDG.E.128.CONSTANT R8, desc[UR8][R26.64] ;  /* 0x000000081a087981 */ /* 0x000ee8000c1e9d00 */
[----:B-1----:R-:W4:Y:S04]  /*09b0*/  LDG.E.128.CONSTANT R12, desc[UR8][R26.64+0x10] ;  /* 0x000010081a0c7981 */ /* 0x002f28000c1e9d00 */
[----:B------:R-:W5:Y:S01]  /*09c0*/  LDG.E.128.CONSTANT R4, desc[UR8][R26.64+0x20] ;  /* 0x000020081a047981 */ /* 0x000f62000c1e9d00 */
[----:B------:R-:W-:Y:S01]  /*09d0*/  ISETP.NE.U32.AND P0, PT, R16, 0x1, PT ;  /* 0x000000011000780c */ /* 0x000fe20003f05070 */
[----:B------:R-:W-:Y:S01]  /*09e0*/  IMAD.MOV.U32 R16, RZ, RZ, 0x20fd8164 ;  /* 0x20fd8164ff107424 */ /* 0x000fe200078e00ff */
[----:B------:R-:W-:Y:S02]  /*09f0*/  BSSY.RECONVERGENT B0, `(.L_x_9) ;  /* 0x000002d000007945 */ /* 0x000fe40003800200 */
[----:B------:R-:W-:-:S02]  /*0a00*/  FSEL R17, -R17, 0.11223486810922622681, !P0 ;  /* 0x3de5db6511117808 */ /* 0x000fc40004000100 */
[----:B------:R-:W-:-:S06]  /*0a10*/  FSEL R16, R16, -8.06006814911005101289e+34, !P0 ;  /* 0xf9785eba10107808 */ /* 0x000fcc0004000000 */
[C---:B---3--:R-:W-:Y:S01]  /*0a20*/  DFMA R8, R22.reuse, R16, R8 ;  /* 0x000000101608722b */ /* 0x048fe20000000008 */
[----:B--2---:R-:W0:Y:S07]  /*0a30*/  I2F.F64.U32 R16, UR4 ;  /* 0x0000000400107d12 */ /* 0x004e2e0008201800 */
[----:B------:R-:W-:-:S08]  /*0a40*/  DFMA R8, R22, R8, R10 ;  /* 0x000000081608722b */ /* 0x000fd0000000000a */
[----:B----4-:R-:W-:-:S08]  /*0a50*/  DFMA R8, R22, R8, R12 ;  /* 0x000000081608722b */ /* 0x010fd0000000000c */
[----:B------:R-:W-:-:S08]  /*0a60*/  DFMA R8, R22, R8, R14 ;  /* 0x000000081608722b */ /* 0x000fd0000000000e */
[----:B-----5:R-:W-:-:S08]  /*0a70*/  DFMA R4, R22, R8, R4 ;  /* 0x000000081604722b */ /* 0x020fd00000000004 */
[----:B------:R-:W-:-:S08]  /*0a80*/  DFMA R4, R22, R4, R6 ;  /* 0x000000041604722b */ /* 0x000fd00000000006 */
[----:B------:R-:W-:Y:S02]  /*0a90*/  DFMA R20, R4, R20, R20 ;  /* 0x000000140414722b */ /* 0x000fe40000000014 */
[----:B------:R-:W-:Y:S02]  /*0aa0*/  DFMA R22, R22, R4, 1 ;  /* 0x3ff000001616742b */ /* 0x000fe40000000004 */
[----:B0-----:R-:W-:-:S08]  /*0ab0*/  DMUL R4, R18, R16 ;  /* 0x0000001012047228 */ /* 0x001fd00000000000 */
[----:B------:R-:W-:Y:S01]  /*0ac0*/  FSEL R8, R22, R20, !P0 ;  /* 0x0000001416087208 */ /* 0x000fe20004000000 */
[----:B------:R-:W-:Y:S01]  /*0ad0*/  DSETP.NEU.AND P1, PT, R4, +INF , PT ;  /* 0x7ff000000400742a */ /* 0x000fe20003f2d000 */
[----:B------:R-:W-:Y:S02]  /*0ae0*/  FSEL R9, R23, R21, !P0 ;  /* 0x0000001517097208 */ /* 0x000fe40004000000 */
[----:B------:R-:W-:-:S04]  /*0af0*/  LOP3.LUT P0, RZ, R24, 0x2, RZ, 0xc0, !PT ;  /* 0x0000000218ff7812 */ /* 0x000fc8000780c0ff */
[----:B------:R-:W-:-:S07]  /*0b00*/  DADD R6, RZ, -R8 ;  /* 0x00000000ff067229 */ /* 0x000fce0000000808 */
[----:B------:R-:W-:Y:S01]  /*0b10*/  @!P1 DMUL R20, RZ, +INF ;  /* 0x7ff00000ff149828 */ /* 0x000fe20000000000 */
[----:B------:R-:W-:Y:S02]  /*0b20*/  @!P1 IMAD.MOV.U32 R26, RZ, RZ, RZ ;  /* 0x000000ffff1a9224 */ /* 0x000fe400078e00ff */
[----:B------:R-:W-:Y:S02]  /*0b30*/  FSEL R18, R8, R6, !P0 ;  /* 0x0000000608127208 */ /* 0x000fe40004000000 */
[----:B------:R-:W-:Y:S01]  /*0b40*/  FSEL R19, R9, R7, !P0 ;  /* 0x0000000709137208 */ /* 0x000fe20004000000 */
[----:B------:R-:W-:Y:S06]  /*0b50*/  @!P1 BRA `(.L_x_10) ;  /* 0x0000000000589947 */ /* 0x000fec0003800000 */
        /* <DEDUP_REMOVED lines=17> */
[----:B------:R-:W-:-:S07]  /*0c70*/  MOV R4, 0xc90 ;  /* 0x00000c9000047802 */ /* 0x000fce0000000f00 */
[----:B------:R-:W-:Y:S05]  /*0c80*/  CALL.REL.NOINC `($sinwma_many_series_one_param_time_major_f32$__internal_trig_reduction_slowpathd) ;  /* 0x00000020000c7944 */ /* 0x000fea0003c00000 */
[----:B------:R-:W-:Y:S02]  /*0c90*/  IMAD.MOV.U32 R26, RZ, RZ, R7 ;  /* 0x000000ffff1a7224 */ /* 0x000fe400078e0007 */
[----:B------:R-:W-:Y:S02]  /*0ca0*/  IMAD.MOV.U32 R20, RZ, RZ, R8 ;  /* 0x000000ffff147224 */ /* 0x000fe400078e0008 */
[----:B------:R-:W-:-:S07]  /*0cb0*/  IMAD.MOV.U32 R21, RZ, RZ, R9 ;  /* 0x000000ffff157224 */ /* 0x000fce00078e0009 */
.L_x_10:
[----:B------:R-:W-:Y:S05]  /*0cc0*/  BSYNC.RECONVERGENT B0 ;  /* 0x0000000000007941 */ /* 0x000fea0003800200 */
.L_x_9:
[----:B------:R-:W0:Y:S01]  /*0cd0*/  LDCU.64 UR12, c[0x4][0x10] ;  /* 0x01000200ff0c77ac */ /* 0x000e220008000a00 */
[----:B------:R-:W-:-:S05]  /*0ce0*/  IMAD.SHL.U32 R4, R26, 0x40, RZ ;  /* 0x000000401a047824 */ /* 0x000fca00078e00ff */
[----:B------:R-:W-:-:S04]  /*0cf0*/  LOP3.LUT R4, R4, 0x40, RZ, 0xc0, !PT ;  /* 0x0000004004047812 */ /* 0x000fc800078ec0ff */
[----:B0-----:R-:W-:-:S05]  /*0d00*/  IADD3 R28, P0, PT, R4, UR12, RZ ;  /* 0x0000000c041c7c10 */ /* 0x001fca000ff1e0ff */
[----:B------:R-:W-:-:S05]  /*0d10*/  IMAD.X R29, RZ, RZ, UR13, P0 ;  /* 0x0000000dff1d7e24 */ /* 0x000fca00080e06ff */
[----:B------:R-:W2:Y:S04]  /*0d20*/  LDG.E.128.CONSTANT R4, desc[UR8][R28.64] ;  /* 0x000000081c047981 */ /* 0x000ea8000c1e9d00 */
[----:B------:R-:W3:Y:S04]  /*0d30*/  LDG.E.128.CONSTANT R8, desc[UR8][R28.64+0x10] ;  /* 0x000010081c087981 */ /* 0x000ee8000c1e9d00 */
[----:B------:R-:W4:Y:S01]  /*0d40*/  LDG.E.128.CONSTANT R12, desc[UR8][R28.64+0x20] ;  /* 0x000020081c0c7981 */ /* 0x000f22000c1e9d00 */
[----:B------:R-:W-:Y:S01]  /*0d50*/  LOP3.LUT R22, R26, 0x1, RZ, 0xc0, !PT ;  /* 0x000000011a167812 */ /* 0x000fe200078ec0ff */
[----:B------:R-:W-:Y:S01]  /*0d60*/  IMAD.MOV.U32 R23, RZ, RZ, 0x3da8ff83 ;  /* 0x3da8ff83ff177424 */ /* 0x000fe200078e00ff */
[----:B------:R-:W-:Y:S01]  /*0d70*/  DMUL R24, R20, R20 ;  /* 0x0000001414187228 */ /* 0x000fe20000000000 */
[----:B------:R-:W-:Y:S01]  /*0d80*/  UMOV UR12, 0xc924223 ;  /* 0x0c924223000c7882 */ /* 0x000fe20000000000 */
[----:B------:R-:W-:Y:S01]  /*0d90*/  ISETP.NE.U32.AND P0, PT, R22, 0x1, PT ;  /* 0x000000011600780c */ /* 0x000fe20003f05070 */
[----:B------:R-:W-:Y:S01]  /*0da0*/  IMAD.MOV.U32 R22, RZ, RZ, 0x20fd8164 ;  /* 0x20fd8164ff167424 */ /* 0x000fe200078e00ff */
[----:B------:R-:W-:Y:S01]  /*0db0*/  UMOV UR13, 0x3bc79ca1 ;  /* 0x3bc79ca1000d7882 */ /* 0x000fe20000000000 */
[----:B------:R-:W-:Y:S01]  /*0dc0*/  BSSY.RECONVERGENT B0, `(.L_x_11) ;  /* 0x0000026000007945 */ /* 0x000fe20003800200 */
[----:B------:R-:W-:Y:S01]  /*0dd0*/  FSEL R23, -R23, 0.11223486810922622681, !P0 ;  /* 0x3de5db6517177808 */ /* 0x000fe20004000100 */
[----:B------:R-:W-:Y:S01]  /*0de0*/  DSETP.GT.AND P1, PT, |R18|, UR12, PT ;  /* 0x0000000c12007e2a */ /* 0x000fe2000bf24200 */
[----:B------:R-:W-:-:S06]  /*0df0*/  FSEL R22, R22, -8.06006814911005101289e+34, !P0 ;  /* 0xf9785eba16167808 */ /* 0x000fcc0004000000 */
[----:B--2---:R-:W-:-:S08]  /*0e00*/  DFMA R4, R24, R22, R4 ;  /* 0x000000161804722b */ /* 0x004fd00000000004 */
[----:B------:R-:W-:-:S08]  /*0e10*/  DFMA R4, R24, R4, R6 ;  /* 0x000000041804722b */ /* 0x000fd00000000006 */
[----:B---3--:R-:W-:-:S08]  /*0e20*/  DFMA R4, R24, R4, R8 ;  /* 0x000000041804722b */ /* 0x008fd00000000008 */
[----:B------:R-:W-:Y:S02]  /*0e30*/  DFMA R10, R24, R4, R10 ;  /* 0x00000004180a722b */ /* 0x000fe4000000000a */
[----:B------:R-:W0:Y:S01]  /*0e40*/  MUFU.RCP64H R5, R19 ;  /* 0x0000001300057308 */ /* 0x000e220000001800 */
[----:B------:R-:W-:-:S05]  /*0e50*/  IMAD.MOV.U32 R4, RZ, RZ, 0x1 ;  /* 0x00000001ff047424 */ /* 0x000fca00078e00ff */
[----:B----4-:R-:W-:-:S08]  /*0e60*/  DFMA R10, R24, R10, R12 ;  /* 0x0000000a180a722b */ /* 0x010fd0000000000c */
[----:B------:R-:W-:Y:S02]  /*0e70*/  DFMA R10, R24, R10, R14 ;  /* 0x0000000a180a722b */ /* 0x000fe4000000000e */
[----:B0-----:R-:W-:-:S06]  /*0e80*/  DFMA R6, -R18, R4, 1 ;  /* 0x3ff000001206742b */ /* 0x001fcc0000000104 */
[----:B------:R-:W-:Y:S02]  /*0e90*/  DFMA R20, R10, R20, R20 ;  /* 0x000000140a14722b */ /* 0x000fe40000000014 */
[----:B------:R-:W-:Y:S02]  /*0ea0*/  DFMA R10, R24, R10, 1 ;  /* 0x3ff00000180a742b */ /* 0x000fe4000000000a */
[----:B------:R-:W-:-:S08]  /*0eb0*/  DFMA R6, R6, R6, R6 ;  /* 0x000000060606722b */ /* 0x000fd00000000006 */
[----:B------:R-:W-:Y:S01]  /*0ec0*/  DFMA R6, R4, R6, R4 ;  /* 0x000000060406722b */ /* 0x000fe20000000004 */
[----:B------:R-:W-:Y:S02]  /*0ed0*/  FSEL R10, R10, R20, !P0 ;  /* 0x000000140a0a7208 */ /* 0x000fe40004000000 */
[----:B------:R-:W-:Y:S02]  /*0ee0*/  FSEL R11, R11, R21, !P0 ;  /* 0x000000150b0b7208 */ /* 0x000fe40004000000 */
[----:B------:R-:W-:-:S03]  /*0ef0*/  LOP3.LUT P0, RZ, R26, 0x2, RZ, 0xc0, !PT ;  /* 0x000000021aff7812 */ /* 0x000fc6000780c0ff */
[----:B------:R-:W-:Y:S02]  /*0f00*/  DFMA R8, -R18, R6, 1 ;  /* 0x3ff000001208742b */ /* 0x000fe40000000106 */
[----:B------:R-:W-:-:S06]  /*0f10*/  DADD R4, RZ, -R10 ;  /* 0x00000000ff047229 */ /* 0x000fcc000000080a */
[----:B------:R-:W-:-:S04]  /*0f20*/  DFMA R8, R6, R8, R6 ;  /* 0x000000080608722b */ /* 0x000fc80000000006 */
[----:B------:R-:W-:Y:S02]  /*0f30*/  FSEL R10, R10, R4, !P0 ;  /* 0x000000040a0a7208 */ /* 0x000fe40004000000 */
[----:B------:R-:W-:-:S04]  /*0f40*/  FSEL R11, R11, R5, !P0 ;  /* 0x000000050b0b7208 */ /* 0x000fc80004000000 */
[----:B------:R-:W-:Y:S02]  /*0f50*/  FSETP.GEU.AND P2, PT, |R11|, 6.5827683646048100446e-37, PT ;  /* 0x036000000b00780b */ /* 0x000fe40003f4e200 */
[----:B------:R-:W-:-:S08]  /*0f60*/  DMUL R4, R8, R10 ;  /* 0x0000000a08047228 */ /* 0x000fd00000000000 */
[----:B------:R-:W-:-:S08]  /*0f70*/  DFMA R6, -R18, R4, R10 ;  /* 0x000000041206722b */ /* 0x000fd0000000010a */
[----:B------:R-:W-:-:S10]  /*0f80*/  DFMA R4, R8, R6, R4 ;  /* 0x000000060804722b */ /* 0x000fd40000000004 */
[----:B------:R-:W-:-:S05]  /*0f90*/  FFMA R6, RZ, R19, R5 ;  /* 0x00000013ff067223 */ /* 0x000fca0000000005 */
[----:B------:R-:W-:-:S13]  /*0fa0*/  FSETP.GT.AND P0, PT, |R6|, 1.469367938527859385e-39, PT ;  /* 0x001000000600780b */ /* 0x000fda0003f04200 */
[----:B------:R-:W-:Y:S05]  /*0fb0*/  @P0 BRA P2, `(.L_x_12) ;  /* 0x0000000000180947 */ /* 0x000fea0001000000 */
[----:B------:R-:W-:Y:S01]  /*0fc0*/  IMAD.MOV.U32 R8, RZ, RZ, R10 ;  /* 0x000000ffff087224 */ /* 0x000fe200078e000a */
[----:B------:R-:W-:Y:S01]  /*0fd0*/  MOV R20, 0x1020 ;  /* 0x0000102000147802 */ /* 0x000fe20000000f00 */
[----:B------:R-:W-:Y:S02]  /*0fe0*/  IMAD.MOV.U32 R9, RZ, RZ, R11 ;  /* 0x000000ffff097224 */ /* 0x000fe400078e000b */
[----:B------:R-:W-:Y:S02]  /*0ff0*/  IMAD.MOV.U32 R6, RZ, RZ, R18 ;  /* 0x000000ffff067224 */ /* 0x000fe400078e0012 */
[----:B------:R-:W-:-:S07]  /*1000*/  IMAD.MOV.U32 R7, RZ, RZ, R19 ;  /* 0x000000ffff077224 */ /* 0x000fce00078e0013 */
[----:B------:R-:W-:Y:S05]  /*1010*/  CALL.REL.NOINC `($__internal_1_$__cuda_sm20_div_rn_f64_full) ;  /* 0x00000010005c7944 */ /* 0x000fea0003c00000 */
.L_x_12:
[----:B------:R-:W-:Y:S05]  /*1020*/  BSYNC.RECONVERGENT B0 ;  /* 0x0000000000007941 */ /* 0x000fea0003800200 */
.L_x_11:
[----:B------:R-:W-:Y:S01]  /*1030*/  FSEL R7, R5, R17, P1 ;  /* 0x0000001105077208 */ /* 0x000fe20000800000 */
[----:B------:R-:W-:Y:S01]  /*1040*/  BSSY.RECONVERGENT B0, `(.L_x_13) ;  /* 0x0000010000007945 */ /* 0x000fe20003800200 */
[----:B------:R-:W-:Y:S02]  /*1050*/  FSEL R6, R4, R16, P1 ;  /* 0x0000001004067208 */ /* 0x000fe40000800000 */
[----:B------:R-:W0:Y:S01]  /*1060*/  MUFU.RCP64H R5, R7 ;  /* 0x0000000700057308 */ /* 0x000e220000001800 */
[----:B------:R-:W-:-:S03]  /*1070*/  VIADD R4, R7, 0x300402 ;  /* 0x0030040207047836 */ /* 0x000fc60000000000 */
[C---:B------:R-:W-:Y:S02]  /*1080*/  DSETP.GT.AND P0, PT, R6.reuse, RZ, PT ;  /* 0x000000ff0600722a */ /* 0x040fe40003f04000 */
[----:B------:R-:W-:Y:S01]  /*1090*/  FSETP.GEU.AND P1, PT, |R4|, 5.8789094863358348022e-39, PT ;  /* 0x004004020400780b */ /* 0x000fe20003f2e200 */
[----:B0-----:R-:W-:-:S08]  /*10a0*/  DFMA R8, -R6, R4, 1 ;  /* 0x3ff000000608742b */ /* 0x001fd00000000104 */
[----:B------:R-:W-:-:S08]  /*10b0*/  DFMA R8, R8, R8, R8 ;  /* 0x000000080808722b */ /* 0x000fd00000000008 */
[----:B------:R-:W-:-:S08]  /*10c0*/  DFMA R8, R4, R8, R4 ;  /* 0x000000080408722b */ /* 0x000fd00000000004 */
[----:B------:R-:W-:-:S08]  /*10d0*/  DFMA R10, -R6, R8, 1 ;  /* 0x3ff00000060a742b */ /* 0x000fd00000000108 */
[----:B------:R-:W-:Y:S01]  /*10e0*/  DFMA R8, R8, R10, R8 ;  /* 0x0000000a0808722b */ /* 0x000fe20000000008 */
[----:B------:R-:W-:Y:S10]  /*10f0*/  @P1 BRA `(.L_x_14) ;  /* 0x0000000000101947 */ /* 0x000ff40003800000 */
[----:B------:R-:W-:-:S05]  /*1100*/  LOP3.LUT R4, R7, 0x7fffffff, RZ, 0xc0, !PT ;  /* 0x7fffffff07047812 */ /* 0x000fca00078ec0ff */
[----:B------:R-:W-:Y:S01]  /*1110*/  VIADD R10, R4, 0xfff00000 ;  /* 0xfff00000040a7836 */ /* 0x000fe20000000000 */
[----:B------:R-:W-:-:S07]  /*1120*/  MOV R4, 0x1140 ;  /* 0x0000114000047802 */ /* 0x000fce0000000f00 */
[----:B------:R-:W-:Y:S05]  /*1130*/  CALL.REL.NOINC `($__internal_0_$__cuda_sm20_dblrcp_rn_slowpath_v3) ;  /* 0x0000000c00787944 */ /* 0x000fea0003c00000 */
.L_x_14:
[----:B------:R-:W-:Y:S05]  /*1140*/  BSYNC.RECONVERGENT B0 ;  /* 0x0000000000007941 */ /* 0x000fea0003800200 */
.L_x_13:
[----:B------:R-:W0:Y:S01]  /*1150*/  LDCU UR4, c[0x0][0x388] ;  /* 0x00007100ff0477ac */ /* 0x000e220008000800 */
[----:B------:R-:W-:Y:S01]  /*1160*/  BSSY.RECONVERGENT B0, `(.L_x_15) ;  /* 0x0000073000007945 */ /* 0x000fe20003800200 */
[----:B------:R-:W-:Y:S02]  /*1170*/  FSEL R6, R8, RZ, P0 ;  /* 0x000000ff08067208 */ /* 0x000fe40000000000 */
[----:B------:R-:W-:Y:S01]  /*1180*/  FSEL R7, R9, RZ, P0 ;  /* 0x000000ff09077208 */ /* 0x000fe20000000000 */
[----:B0-----:R-:W-:-:S05]  /*1190*/  IMAD.U32 R18, RZ, RZ, UR4 ;  /* 0x00000004ff127e24 */ /* 0x001fca000f8e00ff */
[----:B------:R-:W-:-:S13]  /*11a0*/  ISETP.GE.U32.AND P1, PT, R2, R18, PT ;  /* 0x000000120200720c */ /* 0x000fda0003f26070 */
[----:B------:R-:W-:Y:S05]  /*11b0*/  @P1 BRA `(.L_x_16) ;  /* 0x0000000400b41947 */ /* 0x000fea0003800000 */
[----:B------:R-:W-:Y:S01]  /*11c0*/  I2FP.F32.U32 R4, R18 ;  /* 0x0000001200047245 */ /* 0x000fe20000201000 */
[----:B------:R-:W-:Y:S01]  /*11d0*/  UMOV UR4, 0x40490fdb ;  /* 0x40490fdb00047882 */ /* 0x000fe20000000000 */
[----:B------:R0:W1:Y:S01]  /*11e0*/  F2F.F32.F64 R9, R6 ;  /* 0x0000000600097310 */ /* 0x0000620000301000 */
[----:B------:R-:W-:Y:S02]  /*11f0*/  IMAD.U32 R8, RZ, RZ, UR4 ;  /* 0x00000004ff087e24 */ /* 0x000fe4000f8e00ff */
[----:B------:R-:W-:-:S05]  /*1200*/  FADD R5, R4, 1 ;  /* 0x3f80000004057421 */ /* 0x000fca0000000000 */
[----:B------:R-:W2:Y:S08]  /*1210*/  MUFU.RCP R4, R5 ;  /* 0x0000000500047308 */ /* 0x000eb00000001000 */
[----:B------:R-:W3:Y:S01]  /*1220*/  FCHK P0, R8, R5 ;  /* 0x0000000508007302 */ /* 0x000ee20000000000 */
[----:B--2---:R-:W-:-:S04]  /*1230*/  FFMA R11, -R5, R4, 1 ;  /* 0x3f800000050b7423 */ /* 0x004fc80000000104 */
[----:B------:R-:W-:-:S04]  /*1240*/  FFMA R4, R4, R11, R4 ;  /* 0x0000000b04047223 */ /* 0x000fc80000000004 */
[----:B------:R-:W-:-:S04]  /*1250*/  FFMA R12, R4, 3.1415927410125732422, RZ ;  /* 0x40490fdb040c7823 */ /* 0x000fc800000000ff */
[----:B------:R-:W-:-:S04]  /*1260*/  FFMA R11, -R5, R12, 3.1415927410125732422 ;  /* 0x40490fdb050b7423 */ /* 0x000fc8000000010c */
[----:B------:R-:W-:Y:S01]  /*1270*/  FFMA R12, R4, R11, R12 ;  /* 0x0000000b040c7223 */ /* 0x000fe2000000000c */
[----:B01-3--:R-:W-:Y:S06]  /*1280*/  @!P0 BRA `(.L_x_17) ;  /* 0x00000000000c8947 */ /* 0x00bfec0003800000 */
[----:B------:R-:W-:-:S07]  /*1290*/  MOV R6, 0x12b0 ;  /* 0x000012b000067802 */ /* 0x000fce0000000f00 */
[----:B------:R-:W-:Y:S05]  /*12a0*/  CALL.REL.NOINC `($__internal_2_$__cuda_sm3x_div_rn_noftz_f32_slowpath) ;  /* 0x0000001400287944 */ /* 0x000fea0003c00000 */
[----:B------:R-:W-:-:S07]  /*12b0*/  IMAD.MOV.U32 R12, RZ, RZ, R5 ;  /* 0x000000ffff0c7224 */ /* 0x000fce00078e0005 */
.L_x_17:
[----:B------:R-:W0:Y:S01]  /*12c0*/  S2R R5, SR_CgaCtaId ;  /* 0x0000000000057919 */ /* 0x000e220000008800 */
[----:B------:R-:W-:Y:S01]  /*12d0*/  MOV R14, 0x400 ;  /* 0x00000400000e7802 */ /* 0x000fe20000000f00 */
[----:B------:R-:W-:-:S03]  /*12e0*/  IMAD.MOV.U32 R13, RZ, RZ, R2 ;  /* 0x000000ffff0d7224 */ /* 0x000fc600078e0002 */
[----:B0-----:R-:W-:-:S07]  /*12f0*/  LEA R14, R5, R14, 0x18 ;  /* 0x0000000e050e7211 */ /* 0x001fce00078ec0ff */
.L_x_21:
[----:B------:R-:W-:Y:S01]  /*1300*/  VIADD R4, R13, 0x1 ;  /* 0x000000010d047836 */ /* 0x000fe20000000000 */
[----:B------:R-:W-:Y:S04]  /*1310*/  BSSY.RECONVERGENT B1, `(.L_x_18) ;  /* 0x000003e000017945 */ /* 0x000fe80003800200 */
[----:B------:R-:W-:-:S05]  /*1320*/  I2FP.F32.S32 R15, R4 ;  /* 0x00000004000f7245 */ /* 0x000fca0000201400 */
[----:B------:R-:W-:-:S04]  /*1330*/  FMUL R15, R15, R12 ;  /* 0x0000000c0f0f7220 */ /* 0x000fc80000400000 */
[C---:B------:R-:W-:Y:S01]  /*1340*/  FMUL R4, R15.reuse, 0.63661974668502807617 ;  /* 0x3f22f9830f047820 */ /* 0x040fe20000400000 */
[----:B------:R-:W-:-:S05]  /*1350*/  FSETP.GE.AND P0, PT, |R15|, 105615, PT ;  /* 0x47ce47800f00780b */ /* 0x000fca0003f06200 */
[----:B------:R-:W0:Y:S02]  /*1360*/  F2I.NTZ R4, R4 ;  /* 0x0000000400047305 */ /* 0x000e240000203100 */
[----:B0-----:R-:W-:-:S05]  /*1370*/  I2FP.F32.S32 R6, R4 ;  /* 0x0000000400067245 */ /* 0x001fca0000201400 */
[----:B------:R-:W-:-:S04]  /*1380*/  FFMA R5, R6, -1.5707962512969970703, R15 ;  /* 0xbfc90fda06057823 */ /* 0x000fc8000000000f */
[----:B------:R-:W-:-:S04]  /*1390*/  FFMA R5, R6, -7.5497894158615963534e-08, R5 ;  /* 0xb3a2216806057823 */ /* 0x000fc80000000005 */
[----:B------:R-:W-:Y:S01]  /*13a0*/  FFMA R5, R6, -5.3903029534742383927e-15, R5 ;  /* 0xa7c234c506057823 */ /* 0x000fe20000000005 */
[----:B------:R-:W-:Y:S06]  /*13b0*/  @!P0 BRA `(.L_x_19) ;  /* 0x0000000000cc8947 */ /* 0x000fec0003800000 */
[----:B------:R-:W-:-:S13]  /*13c0*/  FSETP.NEU.AND P0, PT, |R15|, +INF , PT ;  /* 0x7f8000000f00780b */ /* 0x000fda0003f0d200 */
[----:B------:R-:W-:Y:S01]  /*13d0*/  @!P0 FMUL R5, RZ, R15 ;  /* 0x0000000fff058220 */ /* 0x000fe20000400000 */
[----:B------:R-:W-:Y:S01]  /*13e0*/  @!P0 IMAD.MOV.U32 R4, RZ, RZ, RZ ;  /* 0x000000ffff048224 */ /* 0x000fe200078e00ff */
[----:B------:R-:W-:Y:S06]  /*13f0*/  @!P0 BRA `(.L_x_19) ;  /* 0x0000000000bc8947 */ /* 0x000fec0003800000 */
[----:B------:R-:W0:Y:S01]  /*1400*/  LDC.64 R4, c[0x4][RZ] ;  /* 0x01000000ff047b82 */ /* 0x000e220000000a00 */
[----:B------:R-:W-:Y:S01]  /*1410*/  IMAD.SHL.U32 R6, R15, 0x100, RZ ;  /* 0x000001000f067824 */ /* 0x000fe200078e00ff */
[----:B------:R-:W-:Y:S01]  /*1420*/  UMOV UR4, URZ ;  /* 0x000000ff00047c82 */ /* 0x000fe20008000000 */
[----:B------:R-:W-:Y:S02]  /*1430*/  IMAD.MOV.U32 R8, RZ, RZ, RZ ;  /* 0x000000ffff087224 */ /* 0x000fe400078e00ff */
[----:B------:R-:W-:Y:S01]  /*1440*/  IMAD.MOV.U32 R16, RZ, RZ, RZ ;  /* 0x000000ffff107224 */ /* 0x000fe200078e00ff */
[----:B------:R-:W-:-:S07]  /*1450*/  LOP3.LUT R19, R6, 0x80000000, RZ, 0xfc, !PT ;  /* 0x8000000006137812 */ /* 0x000fce00078efcff */
.L_x_20:
[----:B0-----:R-:W-:-:S05]  /*1460*/  IMAD.WIDE.U32 R10, R16, 0x4, R4 ;  /* 0x00000004100a7825 */ /* 0x001fca00078e0004 */
[----:B-1----:R-:W2:Y:S01]  /*1470*/  LDG.E.CONSTANT R6, desc[UR8][R10.64] ;  /* 0x000000080a067981 */ /* 0x002ea2000c1e9900 */
[C---:B------:R-:W-:Y:S02]  /*1480*/  IMAD R17, R16.reuse, 0x4, R1 ;  /* 0x0000000410117824 */ /* 0x040fe400078e0201 */
[----:B------:R-:W-:-:S05]  /*1490*/  VIADD R16, R16, 0x1 ;  /* 0x0000000110107836 */ /* 0x000fca0000000000 */
[----:B------:R-:W-:Y:S01]  /*14a0*/  ISETP.NE.AND P0, PT, R16, 0x6, PT ;  /* 0x000000061000780c */ /* 0x000fe20003f05270 */
[----:B--2---:R-:W-:-:S03]  /*14b0*/  IMAD.WIDE.U32 R6, R6, R19, RZ ;  /* 0x0000001306067225 */ /* 0x004fc600078e00ff */
[----:B------:R-:W-:-:S04]  /*14c0*/  IADD3 R6, P1, PT, R6, R8, RZ ;  /* 0x0000000806067210 */ /* 0x000fc80007f3e0ff */
[----:B------:R-:W-:Y:S01]  /*14d0*/  IADD3.X R8, PT, PT, R7, UR4, RZ, P1, !PT ;  /* 0x0000000407087c10 */ /* 0x000fe20008ffe4ff */
[----:B------:R1:W-:Y:S04]  /*14e0*/  STL [R17], R6 ;  /* 0x0000000611007387 */ /* 0x0003e80000100800 */
[----:B------:R-:W-:Y:S05]  /*14f0*/  @P0 BRA `(.L_x_20) ;  /* 0xfffffffc00d80947 */ /* 0x000fea000383ffff */
[----:B------:R-:W-:Y:S01]  /*1500*/  SHF.R.U32.HI R7, RZ, 0x17, R15 ;  /* 0x00000017ff077819 */ /* 0x000fe2000001160f */
[----:B------:R0:W-:Y:S03]  /*1510*/  STL [R1+0x18], R8 ;  /* 0x0000180801007387 */ /* 0x0001e60000100800 */
[C---:B------:R-:W-:Y:S02]  /*1520*/  LOP3.LUT R4, R7.reuse, 0xe0, RZ, 0xc0, !PT ;  /* 0x000000e007047812 */ /* 0x040fe400078ec0ff */
[----:B------:R-:W-:-:S03]  /*1530*/  LOP3.LUT P0, RZ, R7, 0x1f, RZ, 0xc0, !PT ;  /* 0x0000001f07ff7812 */ /* 0x000fc6000780c0ff */
[----:B------:R-:W-:-:S05]  /*1540*/  VIADD R4, R4, 0xffffff80 ;  /* 0xffffff8004047836 */ /* 0x000fca0000000000 */
[----:B------:R-:W-:-:S05]  /*1550*/  SHF.R.U32.HI R4, RZ, 0x5, R4 ;  /* 0x00000005ff047819 */ /* 0x000fca0000011604 */
[----:B------:R-:W-:-:S05]  /*1560*/  IMAD R16, R4, -0x4, R1 ;  /* 0xfffffffc04107824 */ /* 0x000fca00078e0201 */
[----:B------:R-:W2:Y:S04]  /*1570*/  LDL R4, [R16+0x18] ;  /* 0x0000180010047983 */ /* 0x000ea80000100800 */
[----:B------:R-:W2:Y:S04]  /*1580*/  LDL R5, [R16+0x14] ;  /* 0x0000140010057983 */ /* 0x000ea80000100800 */
[----:B-1----:R-:W3:Y:S01]  /*1590*/  @P0 LDL R6, [R16+0x10] ;  /* 0x0000100010060983 */ /* 0x002ee20000100800 */
[----:B------:R-:W-:Y:S01]  /*15a0*/  LOP3.LUT R7, R7, 0x1f, RZ, 0xc0, !PT ;  /* 0x0000001f07077812 */ /* 0x000fe200078ec0ff */
[----:B------:R-:W-:Y:S01]  /*15b0*/  UMOV UR12, 0x54442d19 ;  /* 0x54442d19000c7882 */ /* 0x000fe20000000000 */
[----:B------:R-:W-:-:S02]  /*15c0*/  UMOV UR13, 0x3bf921fb ;  /* 0x3bf921fb000d7882 */ /* 0x000fc40000000000 */
[-C--:B--2---:R-:W-:Y:S02]  /*15d0*/  @P0 SHF.L.W.U32.HI R4, R5, R7.reuse, R4 ;  /* 0x0000000705040219 */ /* 0x084fe40000010e04 */
[----:B---3--:R-:W-:Y:S02]  /*15e0*/  @P0 SHF.L.W.U32.HI R5, R6, R7, R5 ;  /* 0x0000000706050219 */ /* 0x008fe40000010e05 */
[----:B------:R-:W-:Y:S02]  /*15f0*/  ISETP.GE.AND P0, PT, R15, RZ, PT ;  /* 0x000000ff0f00720c */ /* 0x000fe40003f06270 */
[C---:B------:R-:W-:Y:S01]  /*1600*/  SHF.L.W.U32.HI R6, R5.reuse, 0x2, R4 ;  /* 0x0000000205067819 */ /* 0x040fe20000010e04 */
[----:B------:R-:W-:-:S03]  /*1610*/  IMAD.SHL.U32 R5, R5, 0x4, RZ ;  /* 0x0000000405057824 */ /* 0x000fc600078e00ff */
[----:B------:R-:W-:Y:S02]  /*1620*/  SHF.R.S32.HI R7, RZ, 0x1f, R6 ;  /* 0x0000001fff077819 */ /* 0x000fe40000011406 */
[----:B------:R-:W-:Y:S02]  /*1630*/  LOP3.LUT R15, R6, R15, RZ, 0x3c, !PT ;  /* 0x0000000f060f7212 */ /* 0x000fe400078e3cff */
[C---:B------:R-:W-:Y:S02]  /*1640*/  LOP3.LUT R10, R7.reuse, R5, RZ, 0x3c, !PT ;  /* 0x00000005070a7212 */ /* 0x040fe400078e3cff */
[----:B------:R-:W-:Y:S02]  /*1650*/  LOP3.LUT R11, R7, R6, RZ, 0x3c, !PT ;  /* 0x00000006070b7212 */ /* 0x000fe400078e3cff */
[----:B------:R-:W-:Y:S02]  /*1660*/  SHF.R.U32.HI R5, RZ, 0x1e, R4 ;  /* 0x0000001eff057819 */ /* 0x000fe40000011604 */
[----:B------:R-:W-:-:S02]  /*1670*/  ISETP.GE.AND P1, PT, R15, RZ, PT ;  /* 0x000000ff0f00720c */ /* 0x000fc40003f26270 */
[----:B------:R-:W1:Y:S01]  /*1680*/  I2F.F64.S64 R10, R10 ;  /* 0x0000000a000a7312 */ /* 0x000e620000301c00 */
[----:B------:R-:W-:-:S05]  /*1690*/  LEA.HI R4, R6, R5, RZ, 0x1 ;  /* 0x0000000506047211 */ /* 0x000fca00078f08ff */
[----:B------:R-:W-:-:S04]  /*16a0*/  IMAD.MOV R5, RZ, RZ, -R4 ;  /* 0x000000ffff057224 */ /* 0x000fc800078e0a04 */
[----:B------:R-:W-:Y:S01]  /*16b0*/  @!P0 IMAD.MOV.U32 R4, RZ, RZ, R5 ;  /* 0x000000ffff048224 */ /* 0x000fe200078e0005 */
[----:B-1----:R-:W-:-:S10]  /*16c0*/  DMUL R16, R10, UR12 ;  /* 0x0000000c0a107c28 */ /* 0x002fd40008000000 */
[----:B------:R-:W1:Y:S02]  /*16d0*/  F2F.F32.F64 R16, R16 ;  /* 0x0000001000107310 */ /* 0x000e640000301000 */
[----:B01----:R-:W-:-:S07]  /*16e0*/  FSEL R5, -R16, R16, !P1 ;  /* 0x0000001010057208 */ /* 0x003fce0004800100 */
.L_x_19:
[----:B------:R-:W-:Y:S05]  /*16f0*/  BSYNC.RECONVERGENT B1 ;  /* 0x0000000000017941 */ /* 0x000fea0003800200 */
.L_x_18:
[----:B------:R-:W-:Y:S01]  /*1700*/  LOP3.LUT R8, R4, 0x1, RZ, 0xc0, !PT ;  /* 0x0000000104087812 */ /* 0x000fe200078ec0ff */
[----:B------:R-:W-:Y:S02]  /*1710*/  IMAD.MOV.U32 R6, RZ, RZ, 0x37cbac00 ;  /* 0x37cbac00ff067424 */ /* 0x000fe400078e00ff */
[----:B------:R-:W-:Y:S01]  /*1720*/  FMUL R7, R5, R5 ;  /* 0x0000000505077220 */ /* 0x000fe20000400000 */
[----:B------:R-:W-:Y:S01]  /*1730*/  IMAD.MOV.U32 R11, RZ, RZ, 0x3effffff ;  /* 0x3effffffff0b7424 */ /* 0x000fe200078e00ff */
[----:B------:R-:W-:Y:S01]  /*1740*/  ISETP.NE.U32.AND P0, PT, R8, 0x1, PT ;  /* 0x000000010800780c */ /* 0x000fe20003f05070 */
[----:B------:R-:W-:Y:S02]  /*1750*/  IMAD.MOV.U32 R8, RZ, RZ, 0x3d2aaabb ;  /* 0x3d2aaabbff087424 */ /* 0x000fe400078e00ff */
[----:B------:R-:W-:Y:S01]  /*1760*/  FFMA R6, R7, R6, -0.0013887860113754868507 ;  /* 0xbab607ed07067423 */ /* 0x000fe20000000006 */
[----:B------:R-:W-:Y:S01]  /*1770*/  LOP3.LUT P1, RZ, R4, 0x2, RZ, 0xc0, !PT ;  /* 0x0000000204ff7812 */ /* 0x000fe2000782c0ff */
[----:B------:R-:W0:Y:S01]  /*1780*/  LDCU UR4, c[0x0][0x388] ;  /* 0x00007100ff0477ac */ /* 0x000e220008000800 */
[----:B------:R-:W-:-:S02]  /*1790*/  FSEL R4, R5, 1, P0 ;  /* 0x3f80000005047808 */ /* 0x000fc40000000000 */
[----:B------:R-:W-:Y:S02]  /*17a0*/  FSEL R6, R6, -0.00019574658654164522886, !P0 ;  /* 0xb94d415306067808 */ /* 0x000fe40004000000 */
[----:B------:R-:W-:Y:S01]  /*17b0*/  FSEL R8, R8, 0.0083327032625675201416, !P0 ;  /* 0x3c0885e408087808 */ /* 0x000fe20004000000 */
[----:B------:R-:W-:Y:S01]  /*17c0*/  FFMA R5, R7, R4, RZ ;  /* 0x0000000407057223 */ /* 0x000fe200000000ff */
[----:B------:R-:W-:-:S03]  /*17d0*/  FSEL R11, -R11, -0.16666662693023681641, !P0 ;  /* 0xbe2aaaa80b0b7808 */ /* 0x000fc60004000100 */
[----:B------:R-:W-:-:S04]  /*17e0*/  FFMA R6, R7, R6, R8 ;  /* 0x0000000607067223 */ /* 0x000fc80000000008 */
[----:B------:R-:W-:-:S04]  /*17f0*/  FFMA R6, R7, R6, R11 ;  /* 0x0000000607067223 */ /* 0x000fc8000000000b */
[----:B------:R-:W-:Y:S01]  /*1800*/  FFMA R4, R5, R6, R4 ;  /* 0x0000000605047223 */ /* 0x000fe20000000004 */
[C---:B------:R-:W-:Y:S02]  /*1810*/  IMAD R5, R13.reuse, 0x4, R14 ;  /* 0x000000040d057824 */ /* 0x040fe400078e020e */
[----:B------:R-:W-:Y:S02]  /*1820*/  VIADD R13, R13, UR10 ;  /* 0x0000000a0d0d7c36 */ /* 0x000fe40008000000 */
[----:B------:R-:W-:Y:S01]  /*1830*/  @P1 FADD R4, RZ, -R4 ;  /* 0x80000004ff041221 */ /* 0x000fe20000000000 */
[----:B0-----:R-:W-:-:S03]  /*1840*/  IMAD.U32 R18, RZ, RZ, UR4 ;  /* 0x00000004ff127e24 */ /* 0x001fc6000f8e00ff */
[----:B------:R-:W-:Y:S02]  /*1850*/  FMUL R4, R9, R4 ;  /* 0x0000000409047220 */ /* 0x000fe40000400000 */
[----:B------:R-:W-:-:S03]  /*1860*/  ISETP.GE.AND P0, PT, R13, R18, PT ;  /* 0x000000120d00720c */ /* 0x000fc60003f06270 */
[----:B------:R0:W-:Y:S10]  /*1870*/  STS [R5], R4 ;  /* 0x0000000405007388 */ /* 0x0001f40000000800 */
[----:B0-----:R-:W-:Y:S05]  /*1880*/  @!P0 BRA `(.L_x_21) ;  /* 0xfffffff8009c8947 */ /* 0x001fea000383ffff */
.L_x_16:
[----:B------:R-:W-:Y:S05]  /*1890*/  BSYNC.RECONVERGENT B0 ;  /* 0x0000000000007941 */ /* 0x000fea0003800200 */
.L_x_15:
[----:B------:R-:W0:Y:S08]  /*18a0*/  LDC R13, c[0x0][0x390] ;  /* 0x0000e400ff0d7b82 */ /* 0x000e300000000800 */
[----:B------:R-:W-:Y:S01]  /*18b0*/  BAR.SYNC.DEFER_BLOCKING 0x0 ;  /* 0x0000000000007b1d */ /* 0x000fe20000010000 */
[----:B0-----:R-:W-:-:S13]  /*18c0*/  ISETP.LE.AND P0, PT, R13, UR6, PT ;  /* 0x000000060d007c0c */ /* 0x001fda000bf03270 */
[----:B------:R-:W-:Y:S05]  /*18d0*/  @P0 EXIT ;  /* 0x000000000000094d */ /* 0x000fea0003800000 */
[----:B------:R-:W0:Y:S01]  /*18e0*/  S2UR UR7, SR_CgaCtaId ;  /* 0x00000000000779c3 */ /* 0x000e220000008800 */
[----:B------:R-:W-:Y:S01]  /*18f0*/  UMOV UR4, 0x400 ;  /* 0x0000040000047882 */ /* 0x000fe20000000000 */
[C---:B------:R-:W-:Y:S01]  /*1900*/  VIMNMX R16, PT, PT, R18.reuse, 0x1, !PT ;  /* 0x0000000112107848 */ /* 0x040fe20007fe0100 */
[----:B------:R-:W-:Y:S01]  /*1910*/  VIADD R13, R13, 0xffffffff ;  /* 0xffffffff0d0d7836 */ /* 0x000fe20000000000 */
[----:B------:R-:W-:Y:S02]  /*1920*/  LEA R10, R18, 0x8, 0x2 ;  /* 0x00000008120a7811 */ /* 0x000fe400078e10ff */
[C---:B------:R-:W-:Y:S02]  /*1930*/  LOP3.LUT R12, R16.reuse, 0x7ffffffc, RZ, 0xc0, !PT ;  /* 0x7ffffffc100c7812 */ /* 0x040fe400078ec0ff */
[----:B------:R-:W-:-:S03]  /*1940*/  LOP3.LUT R16, R16, 0x3, RZ, 0xc0, !PT ;  /* 0x0000000310107812 */ /* 0x000fc600078ec0ff */
[----:B------:R-:W-:Y:S01]  /*1950*/  IMAD.MOV R15, RZ, RZ, -R12 ;  /* 0x000000ffff0f7224 */ /* 0x000fe200078e0a0c */
[----:B0-----:R-:W-:-:S06]  /*1960*/  ULEA UR4, UR7, UR4, 0x18 ;  /* 0x0000000407047291 */ /* 0x001fcc000f8ec0ff */
[----:B------:R-:W-:-:S04]  /*1970*/  IMAD.U32 R11, RZ, RZ, UR4 ;  /* 0x00000004ff0b7e24 */ /* 0x000fc8000f8e00ff */
[----:B------:R-:W-:-:S07]  /*1980*/  IMAD R14, R18, 0x4, R11 ;  /* 0x00000004120e7824 */ /* 0x000fce00078e020b */
.L_x_33:
[----:B------:R-:W-:Y:S02]  /*1990*/  UIADD3 UR4, UPT, UPT, UR10, -0x1, UR6 ;  /* 0xffffffff0a047890 */ /* 0x000fe4000fffe006 */
[----:B0-----:R-:W-:-:S04]  /*19a0*/  VIMNMX R8, PT, PT, R3, UR6, !PT ;  /* 0x0000000603087c48 */ /* 0x001fc8000ffe0100 */
[----:B------:R-:W-:-:S04]  /*19b0*/  VIMNMX.U32 R21, PT, PT, R13, UR4, PT ;  /* 0x000000040d157c48 */ /* 0x000fc8000bfe0000 */
[----:B------:R-:W-:-:S13]  /*19c0*/  ISETP.GT.AND P0, PT, R8, R21, PT ;  /* 0x000000150800720c */ /* 0x000fda0003f04270 */
[----:B-1----:R-:W-:Y:S05]  /*19d0*/  @P0 BRA `(.L_x_22) ;  /* 0x00000004003c0947 */ /* 0x002fea0003800000 */
[----:B------:R-:W0:Y:S01]  /*19e0*/  LDC R23, c[0x0][0x388] ;  /* 0x0000e200ff177b82 */ /* 0x000e220000000800 */
[----:B------:R-:W1:Y:S01]  /*19f0*/  LDCU UR4, c[0x0][0x38c] ;  /* 0x00007180ff0477ac */ /* 0x000e620008000800 */
[----:B------:R-:W-:Y:S01]  /*1a00*/  BSSY.RECONVERGENT B0, `(.L_x_23) ;  /* 0x0000010000007945 */ /* 0x000fe20003800200 */
[----:B0-----:R-:W-:-:S04]  /*1a10*/  IADD3 R18, PT, PT, R21, R23, -R8 ;  /* 0x0000001715127210 */ /* 0x001fc80007ffe808 */
[----:B------:R-:W-:-:S13]  /*1a20*/  ISETP.GE.AND P0, PT, R2, R18, PT ;  /* 0x000000120200720c */ /* 0x000fda0003f06270 */
[----:B-1----:R-:W-:Y:S05]  /*1a30*/  @P0 BRA `(.L_x_24) ;  /* 0x0000000000300947 */ /* 0x002fea0003800000 */
[----:B------:R-:W0:Y:S01]  /*1a40*/  LDC.64 R4, c[0x0][0x380] ;  /* 0x0000e000ff047b82 */ /* 0x000e220000000a00 */
[----:B------:R-:W-:Y:S01]  /*1a50*/  IADD3 R20, PT, PT, R8, 0x1, -R23 ;  /* 0x0000000108147810 */ /* 0x000fe20007ffe817 */
[----:B------:R-:W-:-:S07]  /*1a60*/  IMAD.MOV.U32 R9, RZ, RZ, R2 ;  /* 0x000000ffff097224 */ /* 0x000fce00078e0002 */
.L_x_25:
[----:B------:R-:W-:-:S04]  /*1a70*/  IMAD.IADD R7, R20, 0x1, R9 ;  /* 0x0000000114077824 */ /* 0x000fc800078e0209 */
[----:B------:R-:W-:-:S04]  /*1a80*/  IMAD R7, R7, UR4, R0 ;  /* 0x0000000407077c24 */ /* 0x000fc8000f8e0200 */
[----:B01----:R-:W-:-:S06]  /*1a90*/  IMAD.WIDE R6, R7, 0x4, R4 ;  /* 0x0000000407067825 */ /* 0x003fcc00078e0204 */
[----:B------:R-:W2:Y:S01]  /*1aa0*/  LDG.E.CONSTANT R6, desc[UR8][R6.64] ;  /* 0x0000000806067981 */ /* 0x000ea2000c1e9900 */
[C---:B------:R-:W-:Y:S02]  /*1ab0*/  IMAD R17, R9.reuse, 0x4, R14 ;  /* 0x0000000409117824 */ /* 0x040fe400078e020e */
[----:B------:R-:W-:-:S05]  /*1ac0*/  VIADD R9, R9, UR10 ;  /* 0x0000000a09097c36 */ /* 0x000fca0008000000 */
[----:B------:R-:W-:Y:S01]  /*1ad0*/  ISETP.GE.AND P0, PT, R9, R18, PT ;  /* 0x000000120900720c */ /* 0x000fe20003f06270 */
[----:B--2---:R1:W-:-:S12]  /*1ae0*/  STS [R17], R6 ;  /* 0x0000000611007388 */ /* 0x0043d80000000800 */
[----:B------:R-:W-:Y:S05]  /*1af0*/  @!P0 BRA `(.L_x_25) ;  /* 0xfffffffc00dc8947 */ /* 0x000fea000383ffff */
.L_x_24:
[----:B------:R-:W-:Y:S05]  /*1b00*/  BSYNC.RECONVERGENT B0 ;  /* 0x0000000000007941 */ /* 0x000fea0003800200 */
.L_x_23:
[----:B------:R-:W-:Y:S01]  /*1b10*/  VIADD R19, R2, UR6 ;  /* 0x0000000602137c36 */ /* 0x000fe20008000000 */
[----:B------:R-:W-:Y:S04]  /*1b20*/  BAR.SYNC.DEFER_BLOCKING 0x0 ;  /* 0x0000000000007b1d */ /* 0x000fe80000010000 */
[C---:B------:R-:W-:Y:S02]  /*1b30*/  ISETP.GT.AND P0, PT, R19.reuse, R21, PT ;  /* 0x000000151300720c */ /* 0x040fe40003f04270 */
[----:B------:R-:W-:Y:S02]  /*1b40*/  BSSY.RECONVERGENT B0, `(.L_x_26) ;  /* 0x0000037000007945 */ /* 0x000fe40003800200 */
[----:B------:R-:W-:-:S13]  /*1b50*/  ISETP.LT.OR P0, PT, R19, R8, P0 ;  /* 0x000000081300720c */ /* 0x000fda0000701670 */
[----:B------:R-:W-:Y:S05]  /*1b60*/  @P0 BRA `(.L_x_27) ;  /* 0x0000000000d00947 */ /* 0x000fea0003800000 */
[----:B------:R-:W-:Y:S01]  /*1b70*/  ISETP.GE.AND P0, PT, R23, 0x4, PT ;  /* 0x000000041700780c */ /* 0x000fe20003f06270 */
[----:B------:R-:W-:Y:S02]  /*1b80*/  IMAD.IADD R21, R19, 0x1, -R8 ;  /* 0x0000000113157824 */ /* 0x000fe400078e0a08 */
[----:B-1----:R-:W-:Y:S02]  /*1b90*/  IMAD.MOV.U32 R17, RZ, RZ, RZ ;  /* 0x000000ffff117224 */ /* 0x002fe400078e00ff */
[----:B------:R-:W-:-:S08]  /*1ba0*/  IMAD.MOV.U32 R4, RZ, RZ, RZ ;  /* 0x000000ffff047224 */ /* 0x000fd000078e00ff */
[----:B------:R-:W-:Y:S05]  /*1bb0*/  @!P0 BRA `(.L_x_28) ;  /* 0x0000000000548947 */ /* 0x000fea0003800000 */
[----:B------:R-:W-:Y:S01]  /*1bc0*/  BSSY.RECONVERGENT B1, `(.L_x_29) ;  /* 0x0000013000017945 */ /* 0x000fe20003800200 */
[----:B------:R-:W-:Y:S02]  /*1bd0*/  IMAD.MOV.U32 R17, RZ, RZ, RZ ;  /* 0x000000ffff117224 */ /* 0x000fe400078e00ff */
[----:B------:R-:W-:Y:S02]  /*1be0*/  IMAD.MOV.U32 R8, RZ, RZ, R11 ;  /* 0x000000ffff087224 */ /* 0x000fe400078e000b */
[----:B------:R-:W-:Y:S02]  /*1bf0*/  IMAD.MOV.U32 R9, RZ, RZ, R15 ;  /* 0x000000ffff097224 */ /* 0x000fe400078e000f */
[----:B------:R-:W-:-:S07]  /*1c00*/  IMAD R25, R21, 0x4, R10 ;  /* 0x0000000415197824 */ /* 0x000fce00078e020a */
.L_x_30:
[----:B------:R-:W-:Y:S01]  /*1c10*/  IMAD.IADD R18, R25, 0x1, R8 ;  /* 0x0000000119127824 */ /* 0x000fe200078e0208 */
[----:B------:R0:W-:Y:S01]  /*1c20*/  LDS.128 R4, [R8] ;  /* 0x0000000008047984 */ /* 0x0001e20000000c00 */
[----:B------:R-:W-:-:S03]  /*1c30*/  VIADD R9, R9, 0x4 ;  /* 0x0000000409097836 */ /* 0x000fc60000000000 */
[----:B------:R-:W1:Y:S02]  /*1c40*/  LDS R20, [R18+-0x8] ;  /* 0xfffff80012147984 */ /* 0x000e640000000800 */
[----:B------:R-:W-:Y:S02]  /*1c50*/  ISETP.NE.AND P0, PT, R9, RZ, PT ;  /* 0x000000ff0900720c */ /* 0x000fe40003f05270 */
[----:B------:R-:W2:Y:S01]  /*1c60*/  LDS R22, [R18+-0x4] ;  /* 0xfffffc0012167984 */ /* 0x000ea20000000800 */
[----:B0-----:R-:W-:-:S03]  /*1c70*/  VIADD R8, R8, 0x10 ;  /* 0x0000001008087836 */ /* 0x001fc60000000000 */
[----:B------:R-:W0:Y:S04]  /*1c80*/  LDS R23, [R18] ;  /* 0x0000000012177984 */ /* 0x000e280000000800 */
[----:B------:R-:W3:Y:S01]  /*1c90*/  LDS R24, [R18+0x4] ;  /* 0x0000040012187984 */ /* 0x000ee20000000800 */
[----:B-1----:R-:W-:-:S04]  /*1ca0*/  FFMA R4, R20, R4, R17 ;  /* 0x0000000414047223 */ /* 0x002fc80000000011 */
[----:B--2---:R-:W-:-:S04]  /*1cb0*/  FFMA R5, R5, R22, R4 ;  /* 0x0000001605057223 */ /* 0x004fc80000000004 */
[----:B0-----:R-:W-:-:S04]  /*1cc0*/  FFMA R6, R6, R23, R5 ;  /* 0x0000001706067223 */ /* 0x001fc80000000005 */
[----:B---3--:R-:W-:Y:S01]  /*1cd0*/  FFMA R17, R7, R24, R6 ;  /* 0x0000001807117223 */ /* 0x008fe20000000006 */
[----:B------:R-:W-:Y:S06]  /*1ce0*/  @P0 BRA `(.L_x_30) ;  /* 0xfffffffc00c80947 */ /* 0x000fec000383ffff */
[----:B------:R-:W-:Y:S05]  /*1cf0*/  BSYNC.RECONVERGENT B1 ;  /* 0x0000000000017941 */ /* 0x000fea0003800200 */
.L_x_29:
[----:B------:R-:W-:-:S07]  /*1d00*/  IMAD.MOV.U32 R4, RZ, RZ, R12 ;  /* 0x000000ffff047224 */ /* 0x000fce00078e000c */
.L_x_28:
[----:B------:R-:W0:Y:S01]  /*1d10*/  LDC.64 R8, c[0x0][0x3a0] ;  /* 0x0000e800ff087b82 */ /* 0x000e220000000a00 */
[----:B------:R-:W-:Y:S01]  /*1d20*/  ISETP.NE.AND P0, PT, R16, RZ, PT ;  /* 0x000000ff1000720c */ /* 0x000fe20003f05270 */
[----:B------:R-:W-:-:S12]  /*1d30*/  BSSY.RECONVERGENT B1, `(.L_x_31) ;  /* 0x0000013000017945 */ /* 0x000fd80003800200 */
[----:B------:R-:W-:Y:S05]  /*1d40*/  @!P0 BRA `(.L_x_32) ;  /* 0x0000000000448947 */ /* 0x000fea0003800000 */
[----:B------:R-:W1:Y:S01]  /*1d50*/  S2UR UR7, SR_CgaCtaId ;  /* 0x00000000000779c3 */ /* 0x000e620000008800 */
[----:B------:R-:W-:Y:S01]  /*1d60*/  UMOV UR4, 0x400 ;  /* 0x0000040000047882 */ /* 0x000fe20000000000 */
[----:B------:R-:W-:Y:S01]  /*1d70*/  IMAD.IADD R21, R21, 0x1, R4 ;  /* 0x0000000115157824 */ /* 0x000fe200078e0204 */
[----:B------:R-:W-:-:S03]  /*1d80*/  ISETP.NE.AND P0, PT, R16, 0x1, PT ;  /* 0x000000011000780c */ /* 0x000fc60003f05270 */
[----:B------:R-:W-:-:S05]  /*1d90*/  IMAD R21, R21, 0x4, R14 ;  /* 0x0000000415157824 */ /* 0x000fca00078e020e */
[----:B------:R-:W-:Y:S01]  /*1da0*/  LDS R18, [R21] ;  /* 0x0000000015127984 */ /* 0x000fe20000000800 */
[----:B-1----:R-:W-:-:S06]  /*1db0*/  ULEA UR4, UR7, UR4, 0x18 ;  /* 0x0000000407047291 */ /* 0x002fcc000f8ec0ff */
[----:B------:R-:W-:-:S04]  /*1dc0*/  IMAD.U32 R11, RZ, RZ, UR4 ;  /* 0x00000004ff0b7e24 */ /* 0x000fc8000f8e00ff */
[----:B------:R-:W-:-:S06]  /*1dd0*/  IMAD R4, R4, 0x4, R11 ;  /* 0x0000000404047824 */ /* 0x000fcc00078e020b */
[----:B------:R-:W1:Y:S02]  /*1de0*/  LDS.128 R4, [R4] ;  /* 0x0000000004047984 */ /* 0x000e640000000c00 */
[----:B-1----:R-:W-:Y:S01]  /*1df0*/  FFMA R17, R18, R4, R17 ;  /* 0x0000000412117223 */ /* 0x002fe20000000011 */
[----:B------:R-:W-:Y:S06]  /*1e00*/  @!P0 BRA `(.L_x_32) ;  /* 0x0000000000148947 */ /* 0x000fec0003800000 */
[----:B------:R-:W-:Y:S01]  /*1e10*/  ISETP.NE.AND P0, PT, R16, 0x2, PT ;  /* 0x000000021000780c */ /* 0x000fe20003f05270 */
[----:B------:R-:W1:-:S12]  /*1e20*/  LDS R4, [R21+0x4] ;  /* 0x0000040015047984 */ /* 0x000e580000000800 */
[----:B------:R-:W2:Y:S01]  /*1e30*/  @P0 LDS R18, [R21+0x8] ;  /* 0x0000080015120984 */ /* 0x000ea20000000800 */
[----:B-1----:R-:W-:-:S04]  /*1e40*/  FFMA R17, R4, R5, R17 ;  /* 0x0000000504117223 */ /* 0x002fc80000000011 */
[----:B--2---:R-:W-:-:S07]  /*1e50*/  @P0 FFMA R17, R18, R6, R17 ;  /* 0x0000000612110223 */ /* 0x004fce0000000011 */
.L_x_32:
[----:B------:R-:W-:Y:S05]  /*1e60*/  BSYNC.RECONVERGENT B1 ;  /* 0x0000000000017941 */ /* 0x000fea0003800200 */
.L_x_31:
[----:B------:R-:W1:Y:S02]  /*1e70*/  LDCU UR4, c[0x0][0x38c] ;  /* 0x00007180ff0477ac */ /* 0x000e640008000800 */
[----:B-1----:R-:W-:-:S04]  /*1e80*/  IMAD R19, R19, UR4, R0 ;  /* 0x0000000413137c24 */ /* 0x002fc8000f8e0200 */
[----:B0-----:R-:W-:-:S05]  /*1e90*/  IMAD.WIDE R8, R19, 0x4, R8 ;  /* 0x0000000413087825 */ /* 0x001fca00078e0208 */
[----:B------:R0:W-:Y:S02]  /*1ea0*/  STG.E desc[UR8][R8.64], R17 ;  /* 0x0000001108007986 */ /* 0x0001e4000c101908 */
.L_x_27:
[----:B------:R-:W-:Y:S05]  /*1eb0*/  BSYNC.RECONVERGENT B0 ;  /* 0x0000000000007941 */ /* 0x000fea0003800200 */
.L_x_26:
[----:B------:R-:W-:Y:S06]  /*1ec0*/  BAR.SYNC.DEFER_BLOCKING 0x0 ;  /* 0x0000000000007b1d */ /* 0x000fec0000010000 */
.L_x_22:
[----:B------:R-:W2:Y:S01]  /*1ed0*/  LDCU UR4, c[0x0][0x390] ;  /* 0x00007200ff0477ac */ /* 0x000ea20008000800 */
[----:B------:R-:W-:-:S04]  /*1ee0*/  UIADD3 UR6, UPT, UPT, UR5, UR6, URZ ;  /* 0x0000000605067290 */ /* 0x000fc8000fffe0ff */
[----:B--2---:R-:W-:-:S09]  /*1ef0*/  UISETP.GE.AND UP0, UPT, UR6, UR4, UPT ;  /* 0x000000040600728c */ /* 0x004fd2000bf06270 */
[----:B------:R-:W-:Y:S05]  /*1f00*/  BRA.U !UP0, `(.L_x_33) ;  /* 0xfffffff908a07547 */ /* 0x000fea000b83ffff */
[----:B------:R-:W-:Y:S05]  /*1f10*/  EXIT ;  /* 0x000000000000794d */ /* 0x000fea0003800000 */
        .weak           $__internal_0_$__cuda_sm20_dblrcp_rn_slowpath_v3
        .type           $__internal_0_$__cuda_sm20_dblrcp_rn_slowpath_v3,@function
        .size           $__internal_0_$__cuda_sm20_dblrcp_rn_slowpath_v3,($__internal_1_$__cuda_sm20_div_rn_f64_full - $__internal_0_$__cuda_sm20_dblrcp_rn_slowpath_v3)
$__internal_0_$__cuda_sm20_dblrcp_rn_slowpath_v3:
[----:B------:R-:W-:Y:S01]  /*1f20*/  DSETP.GTU.AND P1, PT, |R6|, +INF , PT ;  /* 0x7ff000000600742a */ /* 0x000fe20003f2c200 */
[----:B------:R-:W-:-:S13]  /*1f30*/  BSSY.RECONVERGENT B1, `(.L_x_34) ;  /* 0x0000023000017945 */ /* 0x000fda0003800200 */
[----:B------:R-:W-:Y:S05]  /*1f40*/  @P1 BRA `(.L_x_35) ;  /* 0x00000000007c1947 */ /* 0x000fea0003800000 */
[----:B------:R-:W-:-:S05]  /*1f50*/  LOP3.LUT R5, R7, 0x7fffffff, RZ, 0xc0, !PT ;  /* 0x7fffffff07057812 */ /* 0x000fca00078ec0ff */
[----:B------:R-:W-:-:S05]  /*1f60*/  VIADD R8, R5, 0xffffffff ;  /* 0xffffffff05087836 */ /* 0x000fca0000000000 */
[----:B------:R-:W-:-:S13]  /*1f70*/  ISETP.GE.U32.AND P1, PT, R8, 0x7fefffff, PT ;  /* 0x7fefffff0800780c */ /* 0x000fda0003f26070 */
[----:B------:R-:W-:Y:S01]  /*1f80*/  @P1 LOP3.LUT R9, R7, 0x7ff00000, RZ, 0x3c, !PT ;  /* 0x7ff0000007091812 */ /* 0x000fe200078e3cff */
[----:B------:R-:W-:Y:S01]  /*1f90*/  @P1 IMAD.MOV.U32 R8, RZ, RZ, RZ ;  /* 0x000000ffff081224 */ /* 0x000fe200078e00ff */
[----:B------:R-:W-:Y:S06]  /*1fa0*/  @P1 BRA `(.L_x_36) ;  /* 0x00000000006c1947 */ /* 0x000fec0003800000 */
[----:B------:R-:W-:-:S13]  /*1fb0*/  ISETP.GE.U32.AND P1, PT, R5, 0x1000001, PT ;  /* 0x010000010500780c */ /* 0x000fda0003f26070 */
[----:B------:R-:W-:Y:S05]  /*1fc0*/  @!P1 BRA `(.L_x_37) ;  /* 0x0000000000349947 */ /* 0x000fea0003800000 */
[----:B------:R-:W-:Y:S02]  /*1fd0*/  VIADD R9, R7, 0xc0200000 ;  /* 0xc020000007097836 */ /* 0x000fe40000000000 */
[----:B------:R-:W-:Y:S02]  /*1fe0*/  IMAD.MOV.U32 R8, RZ, RZ, R6 ;  /* 0x000000ffff087224 */ /* 0x000fe400078e0006 */
[----:B------:R-:W0:Y:S04]  /*1ff0*/  MUFU.RCP64H R11, R9 ;  /* 0x00000009000b7308 */ /* 0x000e280000001800 */
[----:B0-----:R-:W-:-:S08]  /*2000*/  DFMA R12, -R8, R10, 1 ;  /* 0x3ff00000080c742b */ /* 0x001fd0000000010a */
[----:B------:R-:W-:-:S08]  /*2010*/  DFMA R12, R12, R12, R12 ;  /* 0x0000000c0c0c722b */ /* 0x000fd0000000000c */
[----:B------:R-:W-:-:S08]  /*2020*/  DFMA R12, R10, R12, R10 ;  /* 0x0000000c0a0c722b */ /* 0x000fd0000000000a */
[----:B------:R-:W-:-:S08]  /*2030*/  DFMA R10, -R8, R12, 1 ;  /* 0x3ff00000080a742b */ /* 0x000fd0000000010c */
[----:B------:R-:W-:-:S08]  /*2040*/  DFMA R10, R12, R10, R12 ;  /* 0x0000000a0c0a722b */ /* 0x000fd0000000000c */
[----:B------:R-:W-:-:S08]  /*2050*/  DMUL R10, R10, 2.2250738585072013831e-308 ;  /* 0x001000000a0a7828 */ /* 0x000fd00000000000 */
[----:B------:R-:W-:-:S08]  /*2060*/  DFMA R6, -R6, R10, 1 ;  /* 0x3ff000000606742b */ /* 0x000fd0000000010a */
[----:B------:R-:W-:-:S08]  /*2070*/  DFMA R6, R6, R6, R6 ;  /* 0x000000060606722b */ /* 0x000fd00000000006 */
[----:B------:R-:W-:Y:S01]  /*2080*/  DFMA R8, R10, R6, R10 ;  /* 0x000000060a08722b */ /* 0x000fe2000000000a */
[----:B------:R-:W-:Y:S10]  /*2090*/  BRA `(.L_x_36) ;  /* 0x0000000000307947 */ /* 0x000ff40003800000 */
.L_x_37:
[----:B------:R-:W-:Y:S01]  /*20a0*/  DMUL R6, R6, 8.11296384146066816958e+31 ;  /* 0x4690000006067828 */ /* 0x000fe20000000000 */
[----:B------:R-:W-:-:S05]  /*20b0*/  IMAD.MOV.U32 R8, RZ, RZ, R10 ;  /* 0x000000ffff087224 */ /* 0x000fca00078e000a */
[----:B------:R-:W0:Y:S02]  /*20c0*/  MUFU.RCP64H R9, R7 ;  /* 0x0000000700097308 */ /* 0x000e240000001800 */
[----:B0-----:R-:W-:-:S08]  /*20d0*/  DFMA R10, -R6, R8, 1 ;  /* 0x3ff00000060a742b */ /* 0x001fd00000000108 */
[----:B------:R-:W-:-:S08]  /*20e0*/  DFMA R10, R10, R10, R10 ;  /* 0x0000000a0a0a722b */ /* 0x000fd0000000000a */
[----:B------:R-:W-:-:S08]  /*20f0*/  DFMA R10, R8, R10, R8 ;  /* 0x0000000a080a722b */ /* 0x000fd00000000008 */
[----:B------:R-:W-:-:S08]  /*2100*/  DFMA R8, -R6, R10, 1 ;  /* 0x3ff000000608742b */ /* 0x000fd0000000010a */
[----:B------:R-:W-:-:S08]  /*2110*/  DFMA R8, R10, R8, R10 ;  /* 0x000000080a08722b */ /* 0x000fd0000000000a */
[----:B------:R-:W-:Y:S01]  /*2120*/  DMUL R8, R8, 8.11296384146066816958e+31 ;  /* 0x4690000008087828 */ /* 0x000fe20000000000 */
[----:B------:R-:W-:Y:S10]  /*2130*/  BRA `(.L_x_36) ;  /* 0x0000000000087947 */ /* 0x000ff40003800000 */
.L_x_35:
[----:B------:R-:W-:Y:S01]  /*2140*/  LOP3.LUT R9, R7, 0x80000, RZ, 0xfc, !PT ;  /* 0x0008000007097812 */ /* 0x000fe200078efcff */
[----:B------:R-:W-:-:S07]  /*2150*/  IMAD.MOV.U32 R8, RZ, RZ, R6 ;  /* 0x000000ffff087224 */ /* 0x000fce00078e0006 */
.L_x_36:
[----:B------:R-:W-:Y:S05]  /*2160*/  BSYNC.RECONVERGENT B1 ;  /* 0x0000000000017941 */ /* 0x000fea0003800200 */
.L_x_34:
[----:B------:R-:W-:-:S04]  /*2170*/  IMAD.MOV.U32 R5, RZ, RZ, 0x0 ;  /* 0x00000000ff057424 */ /* 0x000fc800078e00ff */
[----:B------:R-:W-:Y:S05]  /*2180*/  RET.REL.NODEC R4 `(sinwma_many_series_one_param_time_major_f32) ;  /* 0xffffffdc049c7950 */ /* 0x000fea0003c3ffff */
        .weak           $__internal_1_$__cuda_sm20_div_rn_f64_full
        .type           $__internal_1_$__cuda_sm20_div_rn_f64_full,@function
        .size           $__internal_1_$__cuda_sm20_div_rn_f64_full,($__internal_2_$__cuda_sm3x_div_rn_noftz_f32_slowpath - $__internal_1_$__cuda_sm20_div_rn_f64_full)
$__internal_1_$__cuda_sm20_div_rn_f64_full:
[C---:B------:R-:W-:Y:S01]  /*2190*/  FSETP.GEU.AND P0, PT, |R7|.reuse, 1.469367938527859385e-39, PT ;  /* 0x001000000700780b */ /* 0x040fe20003f0e200 */
[----:B------:R-:W-:Y:S01]  /*21a0*/  IMAD.MOV.U32 R12, RZ, RZ, 0x1 ;  /* 0x00000001ff0c7424 */ /* 0x000fe200078e00ff */
[----:B------:R-:W-:Y:S01]  /*21b0*/  LOP3.LUT R4, R7, 0x800fffff, RZ, 0xc0, !PT ;  /* 0x800fffff07047812 */ /* 0x000fe200078ec0ff */
[----:B------:R-:W-:Y:S01]  /*21c0*/  IMAD.MOV.U32 R22, RZ, RZ, 0x1ca00000 ;  /* 0x1ca00000ff167424 */ /* 0x000fe200078e00ff */
[C---:B------:R-:W-:Y:S01]  /*21d0*/  FSETP.GEU.AND P3, PT, |R9|.reuse, 1.469367938527859385e-39, PT ;  /* 0x001000000900780b */ /* 0x040fe20003f6e200 */
[----:B------:R-:W-:Y:S01]  /*21e0*/  BSSY.RECONVERGENT B1, `(.L_x_38) ;  /* 0x0000052000017945 */ /* 0x000fe20003800200 */
[----:B------:R-:W-:Y:S01]  /*21f0*/  LOP3.LUT R5, R4, 0x3ff00000, RZ, 0xfc, !PT ;  /* 0x3ff0000004057812 */ /* 0x000fe200078efcff */
[----:B------:R-:W-:Y:S01]  /*2200*/  IMAD.MOV.U32 R4, RZ, RZ, R6 ;  /* 0x000000ffff047224 */ /* 0x000fe200078e0006 */
[----:B------:R-:W-:Y:S02]  /*2210*/  LOP3.LUT R21, R9, 0x7ff00000, RZ, 0xc0, !PT ;  /* 0x7ff0000009157812 */ /* 0x000fe400078ec0ff */
[----:B------:R-:W-:-:S03]  /*2220*/  LOP3.LUT R24, R7, 0x7ff00000, RZ, 0xc0, !PT ;  /* 0x7ff0000007187812 */ /* 0x000fc600078ec0ff */
[----:B------:R-:W-:Y:S01]  /*2230*/  @!P0 DMUL R4, R6, 8.98846567431157953865e+307 ;  /* 0x7fe0000006048828 */ /* 0x000fe20000000000 */
[----:B------:R-:W-:Y:S01]  /*2240*/  ISETP.GE.U32.AND P2, PT, R21, R24, PT ;  /* 0x000000181500720c */ /* 0x000fe20003f46070 */
[----:B------:R-:W-:Y:S02]  /*2250*/  IMAD.MOV.U32 R23, RZ, RZ, R21 ;  /* 0x000000ffff177224 */ /* 0x000fe400078e0015 */
[----:B------:R-:W-:Y:S02]  /*2260*/  @!P3 LOP3.LUT R14, R7, 0x7ff00000, RZ, 0xc0, !PT ;  /* 0x7ff00000070eb812 */ /* 0x000fe400078ec0ff */
[----:B------:R-:W0:Y:S02]  /*2270*/  MUFU.RCP64H R13, R5 ;  /* 0x00000005000d7308 */ /* 0x000e240000001800 */
[----:B------:R-:W-:Y:S02]  /*2280*/  @!P3 ISETP.GE.U32.AND P4, PT, R21, R14, PT ;  /* 0x0000000e1500b20c */ /* 0x000fe40003f86070 */
[----:B------:R-:W-:-:S02]  /*2290*/  @!P0 LOP3.LUT R24, R5, 0x7ff00000, RZ, 0xc0, !PT ;  /* 0x7ff0000005188812 */ /* 0x000fc400078ec0ff */
[----:B------:R-:W-:-:S04]  /*22a0*/  @!P3 SEL R15, R22, 0x63400000, !P4 ;  /* 0x63400000160fb807 */ /* 0x000fc80006000000 */
[----:B------:R-:W-:-:S04]  /*22b0*/  @!P3 LOP3.LUT R18, R15, 0x80000000, R9, 0xf8, !PT ;  /* 0x800000000f12b812 */ /* 0x000fc800078ef809 */
[----:B------:R-:W-:Y:S01]  /*22c0*/  @!P3 LOP3.LUT R19, R18, 0x100000, RZ, 0xfc, !PT ;  /* 0x001000001213b812 */ /* 0x000fe200078efcff */
[----:B------:R-:W-:Y:S01]  /*22d0*/  @!P3 IMAD.MOV.U32 R18, RZ, RZ, RZ ;  /* 0x000000ffff12b224 */ /* 0x000fe200078e00ff */
[----:B0-----:R-:W-:-:S08]  /*22e0*/  DFMA R10, R12, -R4, 1 ;  /* 0x3ff000000c0a742b */ /* 0x001fd00000000804 */
[----:B------:R-:W-:-:S08]  /*22f0*/  DFMA R10, R10, R10, R10 ;  /* 0x0000000a0a0a722b */ /* 0x000fd0000000000a */
[----:B------:R-:W-:Y:S01]  /*2300*/  DFMA R12, R12, R10, R12 ;  /* 0x0000000a0c0c722b */ /* 0x000fe2000000000c */
[----:B------:R-:W-:Y:S01]  /*2310*/  SEL R11, R22, 0x63400000, !P2 ;  /* 0x63400000160b7807 */ /* 0x000fe20005000000 */
[----:B------:R-:W-:-:S03]  /*2320*/  IMAD.MOV.U32 R10, RZ, RZ, R8 ;  /* 0x000000ffff0a7224 */ /* 0x000fc600078e0008 */
[----:B------:R-:W-:-:S03]  /*2330*/  LOP3.LUT R11, R11, 0x800fffff, R9, 0xf8, !PT ;  /* 0x800fffff0b0b7812 */ /* 0x000fc600078ef809 */
[----:B------:R-:W-:-:S03]  /*2340*/  DFMA R14, R12, -R4, 1 ;  /* 0x3ff000000c0e742b */ /* 0x000fc60000000804 */
[----:B------:R-:W-:-:S05]  /*2350*/  @!P3 DFMA R10, R10, 2, -R18 ;  /* 0x400000000a0ab82b */ /* 0x000fca0000000812 */
[----:B------:R-:W-:-:S05]  /*2360*/  DFMA R14, R12, R14, R12 ;  /* 0x0000000e0c0e722b */ /* 0x000fca000000000c */
[----:B------:R-:W-:-:S03]  /*2370*/  @!P3 LOP3.LUT R23, R11, 0x7ff00000, RZ, 0xc0, !PT ;  /* 0x7ff000000b17b812 */ /* 0x000fc600078ec0ff */
[----:B------:R-:W-:Y:S02]  /*2380*/  DMUL R12, R14, R10 ;  /* 0x0000000a0e0c7228 */ /* 0x000fe40000000000 */
[----:B------:R-:W-:-:S05]  /*2390*/  VIADD R25, R23, 0xffffffff ;  /* 0xffffffff17197836 */ /* 0x000fca0000000000 */
[----:B------:R-:W-:Y:S01]  /*23a0*/  ISETP.GT.U32.AND P0, PT, R25, 0x7feffffe, PT ;  /* 0x7feffffe1900780c */ /* 0x000fe20003f04070 */
[----:B------:R-:W-:Y:S01]  /*23b0*/  VIADD R25, R24, 0xffffffff ;  /* 0xffffffff18197836 */ /* 0x000fe20000000000 */
[----:B------:R-:W-:-:S04]  /*23c0*/  DFMA R18, R12, -R4, R10 ;  /* 0x800000040c12722b */ /* 0x000fc8000000000a */
[----:B------:R-:W-:-:S04]  /*23d0*/  ISETP.GT.U32.OR P0, PT, R25, 0x7feffffe, P0 ;  /* 0x7feffffe1900780c */ /* 0x000fc80000704470 */
[----:B------:R-:W-:-:S09]  /*23e0*/  DFMA R12, R14, R18, R12 ;  /* 0x000000120e0c722b */ /* 0x000fd2000000000c */
[----:B------:R-:W-:Y:S05]  /*23f0*/  @P0 BRA `(.L_x_39) ;  /* 0x00000000006c0947 */ /* 0x000fea0003800000 */
[----:B------:R-:W-:Y:S01]  /*2400*/  LOP3.LUT R14, R7, 0x7ff00000, RZ, 0xc0, !PT ;  /* 0x7ff00000070e7812 */ /* 0x000fe200078ec0ff */
[----:B------:R-:W-:-:S03]  /*2410*/  IMAD.MOV.U32 R18, RZ, RZ, RZ ;  /* 0x000000ffff127224 */ /* 0x000fc600078e00ff */
[CC--:B------:R-:W-:Y:S02]  /*2420*/  VIADDMNMX R8, R21.reuse, -R14.reuse, 0xb9600000, !PT ;  /* 0xb960000015087446 */ /* 0x0c0fe4000780090e */
[----:B------:R-:W-:Y:S02]  /*2430*/  ISETP.GE.U32.AND P0, PT, R21, R14, PT ;  /* 0x0000000e1500720c */ /* 0x000fe40003f06070 */
[----:B------:R-:W-:Y:S02]  /*2440*/  VIMNMX R8, PT, PT, R8, 0x46a00000, PT ;  /* 0x46a0000008087848 */ /* 0x000fe40003fe0100 */
[----:B------:R-:W-:-:S05]  /*2450*/  SEL R9, R22, 0x63400000, !P0 ;  /* 0x6340000016097807 */ /* 0x000fca0004000000 */
[----:B------:R-:W-:-:S04]  /*2460*/  IMAD.IADD R8, R8, 0x1, -R9 ;  /* 0x0000000108087824 */ /* 0x000fc800078e0a09 */
[----:B------:R-:W-:-:S06]  /*2470*/  VIADD R19, R8, 0x7fe00000 ;  /* 0x7fe0000008137836 */ /* 0x000fcc0000000000 */
[----:B------:R-:W-:-:S10]  /*2480*/  DMUL R14, R12, R18 ;  /* 0x000000120c0e7228 */ /* 0x000fd40000000000 */
[----:B------:R-:W-:-:S13]  /*2490*/  FSETP.GTU.AND P0, PT, |R15|, 1.469367938527859385e-39, PT ;  /* 0x001000000f00780b */ /* 0x000fda0003f0c200 */
[----:B------:R-:W-:Y:S05]  /*24a0*/  @P0 BRA `(.L_x_40) ;  /* 0x0000000000940947 */ /* 0x000fea0003800000 */
[----:B------:R-:W-:Y:S01]  /*24b0*/  DFMA R4, R12, -R4, R10 ;  /* 0x800000040c04722b */ /* 0x000fe2000000000a */
[----:B------:R-:W-:-:S09]  /*24c0*/  IMAD.MOV.U32 R18, RZ, RZ, RZ ;  /* 0x000000ffff127224 */ /* 0x000fd200078e00ff */
[C---:B------:R-:W-:Y:S02]  /*24d0*/  FSETP.NEU.AND P0, PT, R5.reuse, RZ, PT ;  /* 0x000000ff0500720b */ /* 0x040fe40003f0d000 */
[----:B------:R-:W-:-:S04]  /*24e0*/  LOP3.LUT R7, R5, 0x80000000, R7, 0x48, !PT ;  /* 0x8000000005077812 */ /* 0x000fc800078e4807 */
[----:B------:R-:W-:-:S07]  /*24f0*/  LOP3.LUT R19, R7, R19, RZ, 0xfc, !PT ;  /* 0x0000001307137212 */ /* 0x000fce00078efcff */
[----:B------:R-:W-:Y:S05]  /*2500*/  @!P0 BRA `(.L_x_40) ;  /* 0x00000000007c8947 */ /* 0x000fea0003800000 */
[----:B------:R-:W-:Y:S02]  /*2510*/  IMAD.MOV R5, RZ, RZ, -R8 ;  /* 0x000000ffff057224 */ /* 0x000fe400078e0a08 */
[----:B------:R-:W-:-:S06]  /*2520*/  IMAD.MOV.U32 R4, RZ, RZ, RZ ;  /* 0x000000ffff047224 */ /* 0x000fcc00078e00ff */
[----:B------:R-:W-:Y:S02]  /*2530*/  DFMA R4, R14, -R4, R12 ;  /* 0x800000040e04722b */ /* 0x000fe4000000000c */
[----:B------:R-:W-:-:S04]  /*2540*/  DMUL.RP R12, R12, R18 ;  /* 0x000000120c0c7228 */ /* 0x000fc80000008000 */
[----:B------:R-:W-:-:S04]  /*2550*/  IADD3 R4, PT, PT, -R8, -0x43300000, RZ ;  /* 0xbcd0000008047810 */ /* 0x000fc80007ffe1ff */
[----:B------:R-:W-:Y:S02]  /*2560*/  FSETP.NEU.AND P0, PT, |R5|, R4, PT ;  /* 0x000000040500720b */ /* 0x000fe40003f0d200 */
[----:B------:R-:W-:Y:S02]  /*2570*/  LOP3.LUT R7, R13, R7, RZ, 0x3c, !PT ;  /* 0x000000070d077212 */ /* 0x000fe400078e3cff */
[----:B------:R-:W-:Y:S02]  /*2580*/  FSEL R14, R12, R14, !P0 ;  /* 0x0000000e0c0e7208 */ /* 0x000fe40004000000 */
[----:B------:R-:W-:Y:S01]  /*2590*/  FSEL R15, R7, R15, !P0 ;  /* 0x0000000f070f7208 */ /* 0x000fe20004000000 */
[----:B------:R-:W-:Y:S06]  /*25a0*/  BRA `(.L_x_40) ;  /* 0x0000000000547947 */ /* 0x000fec0003800000 */
.L_x_39:
[----:B------:R-:W-:-:S14]  /*25b0*/  DSETP.NAN.AND P0, PT, R8, R8, PT ;  /* 0x000000080800722a */ /* 0x000fdc0003f08000 */
[----:B------:R-:W-:Y:S05]  /*25c0*/  @P0 BRA `(.L_x_41) ;  /* 0x0000000000440947 */ /* 0x000fea0003800000 */
[----:B------:R-:W-:-:S14]  /*25d0*/  DSETP.NAN.AND P0, PT, R6, R6, PT ;  /* 0x000000060600722a */ /* 0x000fdc0003f08000 */
[----:B------:R-:W-:Y:S05]  /*25e0*/  @P0 BRA `(.L_x_42) ;  /* 0x0000000000300947 */ /* 0x000fea0003800000 */
[----:B------:R-:W-:Y:S01]  /*25f0*/  ISETP.NE.AND P0, PT, R23, R24, PT ;  /* 0x000000181700720c */ /* 0x000fe20003f05270 */
[----:B------:R-:W-:Y:S02]  /*2600*/  IMAD.MOV.U32 R14, RZ, RZ, 0x0 ;  /* 0x00000000ff0e7424 */ /* 0x000fe400078e00ff */
[----:B------:R-:W-:-:S10]  /*2610*/  IMAD.MOV.U32 R15, RZ, RZ, -0x80000 ;  /* 0xfff80000ff0f7424 */ /* 0x000fd400078e00ff */
[----:B------:R-:W-:Y:S05]  /*2620*/  @!P0 BRA `(.L_x_40) ;  /* 0x0000000000348947 */ /* 0x000fea0003800000 */
[----:B------:R-:W-:Y:S02]  /*2630*/  ISETP.NE.AND P0, PT, R23, 0x7ff00000, PT ;  /* 0x7ff000001700780c */ /* 0x000fe40003f05270 */
[----:B------:R-:W-:Y:S02]  /*2640*/  LOP3.LUT R15, R9, 0x80000000, R7, 0x48, !PT ;  /* 0x80000000090f7812 */ /* 0x000fe400078e4807 */
[----:B------:R-:W-:-:S13]  /*2650*/  ISETP.EQ.OR P0, PT, R24, RZ, !P0 ;  /* 0x000000ff1800720c */ /* 0x000fda0004702670 */
[----:B------:R-:W-:Y:S01]  /*2660*/  @P0 LOP3.LUT R4, R15, 0x7ff00000, RZ, 0xfc, !PT ;  /* 0x7ff000000f040812 */ /* 0x000fe200078efcff */
[----:B------:R-:W-:Y:S02]  /*2670*/  @!P0 IMAD.MOV.U32 R14, RZ, RZ, RZ ;  /* 0x000000ffff0e8224 */ /* 0x000fe400078e00ff */
[----:B------:R-:W-:Y:S02]  /*2680*/  @P0 IMAD.MOV.U32 R14, RZ, RZ, RZ ;  /* 0x000000ffff0e0224 */ /* 0x000fe400078e00ff */
[----:B------:R-:W-:Y:S01]  /*2690*/  @P0 IMAD.MOV.U32 R15, RZ, RZ, R4 ;  /* 0x000000ffff0f0224 */ /* 0x000fe200078e0004 */
[----:B------:R-:W-:Y:S06]  /*26a0*/  BRA `(.L_x_40) ;  /* 0x0000000000147947 */ /* 0x000fec0003800000 */
.L_x_42:
[----:B------:R-:W-:Y:S01]  /*26b0*/  LOP3.LUT R15, R7, 0x80000, RZ, 0xfc, !PT ;  /* 0x00080000070f7812 */ /* 0x000fe200078efcff */
[----:B------:R-:W-:Y:S01]  /*26c0*/  IMAD.MOV.U32 R14, RZ, RZ, R6 ;  /* 0x000000ffff0e7224 */ /* 0x000fe200078e0006 */
[----:B------:R-:W-:Y:S06]  /*26d0*/  BRA `(.L_x_40) ;  /* 0x0000000000087947 */ /* 0x000fec0003800000 */
.L_x_41:
[----:B------:R-:W-:Y:S01]  /*26e0*/  LOP3.LUT R15, R9, 0x80000, RZ, 0xfc, !PT ;  /* 0x00080000090f7812 */ /* 0x000fe200078efcff */
[----:B------:R-:W-:-:S07]  /*26f0*/  IMAD.MOV.U32 R14, RZ, RZ, R8 ;  /* 0x000000ffff0e7224 */ /* 0x000fce00078e0008 */
.L_x_40:
[----:B------:R-:W-:Y:S05]  /*2700*/  BSYNC.RECONVERGENT B1 ;  /* 0x0000000000017941 */ /* 0x000fea0003800200 */
.L_x_38:
[----:B------:R-:W-:Y:S02]  /*2710*/  IMAD.MOV.U32 R21, RZ, RZ, 0x0 ;  /* 0x00000000ff157424 */ /* 0x000fe400078e00ff */
[----:B------:R-:W-:Y:S02]  /*2720*/  IMAD.MOV.U32 R4, RZ, RZ, R14 ;  /* 0x000000ffff047224 */ /* 0x000fe400078e000e */
[----:B------:R-:W-:Y:S01]  /*2730*/  IMAD.MOV.U32 R5, RZ, RZ, R15 ;  /* 0x000000ffff057224 */ /* 0x000fe200078e000f */
[----:B------:R-:W-:Y:S06]  /*2740*/  RET.REL.NODEC R20 `(sinwma_many_series_one_param_time_major_f32) ;  /* 0xffffffd8142c7950 */ /* 0x000fec0003c3ffff */
        .weak           $__internal_2_$__cuda_sm3x_div_rn_noftz_f32_slowpath
        .type           $__internal_2_$__cuda_sm3x_div_rn_noftz_f32_slowpath,@function
        .size           $__internal_2_$__cuda_sm3x_div_rn_noftz_f32_slowpath,($sinwma_many_series_one_param_time_major_f32$__internal_trig_reduction_slowpathd - $__internal_2_$__cuda_sm3x_div_rn_noftz_f32_slowpath)
$__internal_2_$__cuda_sm3x_div_rn_noftz_f32_slowpath:
[--C-:B------:R-:W-:Y:S01]  /*2750*/  SHF.R.U32.HI R4, RZ, 0x17, R5.reuse ;  /* 0x00000017ff047819 */ /* 0x100fe20000011605 */
[----:B------:R-:W-:-:S03]  /*2760*/  IMAD.MOV.U32 R8, RZ, RZ, R5 ;  /* 0x000000ffff087224 */ /* 0x000fc600078e0005 */
[----:B------:R-:W-:-:S05]  /*2770*/  LOP3.LUT R7, R4, 0xff, RZ, 0xc0, !PT ;  /* 0x000000ff04077812 */ /* 0x000fca00078ec0ff */
[----:B------:R-:W-:-:S05]  /*2780*/  VIADD R11, R7, 0xffffffff ;  /* 0xffffffff070b7836 */ /* 0x000fca0000000000 */
[----:B------:R-:W-:-:S13]  /*2790*/  ISETP.GT.U32.AND P0, PT, R11, 0xfd, PT ;  /* 0x000000fd0b00780c */ /* 0x000fda0003f04070 */
[----:B------:R-:W-:Y:S01]  /*27a0*/  @!P0 IMAD.MOV.U32 R10, RZ, RZ, RZ ;  /* 0x000000ffff0a8224 */ /* 0x000fe200078e00ff */
[----:B------:R-:W-:Y:S06]  /*27b0*/  @!P0 BRA `(.L_x_43) ;  /* 0x0000000000408947 */ /* 0x000fec0003800000 */
[----:B------:R-:W-:Y:S01]  /*27c0*/  FSETP.GTU.FTZ.AND P0, PT, |R5|, +INF , PT ;  /* 0x7f8000000500780b */ /* 0x000fe20003f1c200 */
[----:B------:R-:W-:-:S12]  /*27d0*/  IMAD.MOV.U32 R4, RZ, RZ, R5 ;  /* 0x000000ffff047224 */ /* 0x000fd800078e0005 */
[----:B------:R-:W-:Y:S05]  /*27e0*/  @P0 BRA `(.L_x_44) ;  /* 0x0000000400280947 */ /* 0x000fea0003800000 */
[----:B------:R-:W-:-:S05]  /*27f0*/  IMAD.MOV.U32 R5, RZ, RZ, 0x40490fdb ;  /* 0x40490fdbff057424 */ /* 0x000fca00078e00ff */
[----:B------:R-:W-:-:S13]  /*2800*/  LOP3.LUT P0, RZ, R8, 0x7fffffff, R5, 0xc8, !PT ;  /* 0x7fffffff08ff7812 */ /* 0x000fda000780c805 */
[----:B------:R-:W-:Y:S05]  /*2810*/  @!P0 BRA `(.L_x_45) ;  /* 0x0000000400148947 */ /* 0x000fea0003800000 */
[----:B------:R-:W-:Y:S02]  /*2820*/  FSETP.NEU.FTZ.AND P0, PT, |R4|, +INF , PT ;  /* 0x7f8000000400780b */ /* 0x000fe40003f1d200 */
[----:B------:R-:W-:-:S04]  /*2830*/  LOP3.LUT P1, RZ, R5, 0x7fffffff, RZ, 0xc0, !PT ;  /* 0x7fffffff05ff7812 */ /* 0x000fc8000782c0ff */
[----:B------:R-:W-:-:S13]  /*2840*/  PLOP3.LUT P0, PT, P0, P1, PT, 0x2f, 0xf2 ;  /* 0x0000000000f2781c */ /* 0x000fda0000702577 */
[----:B------:R-:W-:Y:S05]  /*2850*/  @P0 BRA `(.L_x_46) ;  /* 0x0000000000fc0947 */ /* 0x000fea0003800000 */
[----:B------:R-:W-:-:S13]  /*2860*/  LOP3.LUT P0, RZ, R8, 0x7fffffff, RZ, 0xc0, !PT ;  /* 0x7fffffff08ff7812 */ /* 0x000fda000780c0ff */
[----:B------:R-:W-:Y:S05]  /*2870*/  @!P0 BRA `(.L_x_47) ;  /* 0x0000000000e88947 */ /* 0x000fea0003800000 */
[----:B------:R-:W-:Y:S01]  /*2880*/  ISETP.GE.AND P0, PT, R11, RZ, PT ;  /* 0x000000ff0b00720c */ /* 0x000fe20003f06270 */
[----:B------:R-:W-:-:S12]  /*2890*/  IMAD.MOV.U32 R10, RZ, RZ, RZ ;  /* 0x000000ffff0a7224 */ /* 0x000fd800078e00ff */
[----:B------:R-:W-:Y:S01]  /*28a0*/  @!P0 FFMA R8, R4, 1.84467440737095516160e+19, RZ ;  /* 0x5f80000004088823 */ /* 0x000fe200000000ff */
[----:B------:R-:W-:-:S07]  /*28b0*/  @!P0 VIADD R10, R10, 0x40 ;  /* 0x000000400a0a8836 */ /* 0x000fce0000000000 */
.L_x_43:
[----:B------:R-:W-:Y:S01]  /*28c0*/  LEA R5, R7, 0xc0800000, 0x17 ;  /* 0xc080000007057811 */ /* 0x000fe200078eb8ff */
[----:B------:R-:W-:Y:S01]  /*28d0*/  UMOV UR4, 0x40490fdb ;  /* 0x40490fdb00047882 */ /* 0x000fe20000000000 */
[----:B------:R-:W-:Y:S01]  /*28e0*/  IADD3 R7, PT, PT, R10, 0x80, -R7 ;  /* 0x000000800a077810 */ /* 0x000fe20007ffe807 */
[----:B------:R-:W-:Y:S02]  /*28f0*/  UIADD3 UR4, UPT, UPT, UR4, -0x800000, URZ ;  /* 0xff80000004047890 */ /* 0x000fe4000fffe0ff */
[----:B------:R-:W-:-:S04]  /*2900*/  IMAD.IADD R8, R8, 0x1, -R5 ;  /* 0x0000000108087824 */ /* 0x000fc800078e0a05 */
[----:B------:R-:W0:Y:S01]  /*2910*/  MUFU.RCP R4, R8 ;  /* 0x0000000800047308 */ /* 0x000e220000001000 */
[----:B------:R-:W-:-:S04]  /*2920*/  FADD.FTZ R5, -R8, -RZ ;  /* 0x800000ff08057221 */ /* 0x000fc80000010100 */
[----:B0-----:R-:W-:-:S04]  /*2930*/  FFMA R11, R4, R5, 1 ;  /* 0x3f800000040b7423 */ /* 0x001fc80000000005 */
[----:B------:R-:W-:-:S04]  /*2940*/  FFMA R4, R4, R11, R4 ;  /* 0x0000000b04047223 */ /* 0x000fc80000000004 */
[----:B------:R-:W-:-:S04]  /*2950*/  FFMA R11, R4, UR4, RZ ;  /* 0x00000004040b7c23 */ /* 0x000fc800080000ff */
[----:B------:R-:W-:-:S04]  /*2960*/  FFMA R12, R5, R11, UR4 ;  /* 0x00000004050c7e23 */ /* 0x000fc8000800000b */
[----:B------:R-:W-:-:S04]  /*2970*/  FFMA R11, R4, R12, R11 ;  /* 0x0000000c040b7223 */ /* 0x000fc8000000000b */
[----:B------:R-:W-:-:S04]  /*2980*/  FFMA R12, R5, R11, UR4 ;  /* 0x00000004050c7e23 */ /* 0x000fc8000800000b */
[----:B------:R-:W-:-:S05]  /*2990*/  FFMA R5, R4, R12, R11 ;  /* 0x0000000c04057223 */ /* 0x000fca000000000b */
[----:B------:R-:W-:-:S04]  /*29a0*/  SHF.R.U32.HI R8, RZ, 0x17, R5 ;  /* 0x00000017ff087819 */ /* 0x000fc80000011605 */
[----:B------:R-:W-:-:S05]  /*29b0*/  LOP3.LUT R8, R8, 0xff, RZ, 0xc0, !PT ;  /* 0x000000ff08087812 */ /* 0x000fca00078ec0ff */
[----:B------:R-:W-:-:S04]  /*29c0*/  IMAD.IADD R10, R8, 0x1, R7 ;  /* 0x00000001080a7824 */ /* 0x000fc800078e0207 */
[----:B------:R-:W-:-:S05]  /*29d0*/  VIADD R8, R10, 0xffffffff ;  /* 0xffffffff0a087836 */ /* 0x000fca0000000000 */
[----:B------:R-:W-:-:S13]  /*29e0*/  ISETP.GE.U32.AND P0, PT, R8, 0xfe, PT ;  /* 0x000000fe0800780c */ /* 0x000fda0003f06070 */
[----:B------:R-:W-:Y:S05]  /*29f0*/  @!P0 BRA `(.L_x_48) ;  /* 0x0000000000808947 */ /* 0x000fea0003800000 */
[----:B------:R-:W-:-:S13]  /*2a00*/  ISETP.GT.AND P0, PT, R10, 0xfe, PT ;  /* 0x000000fe0a00780c */ /* 0x000fda0003f04270 */
[----:B------:R-:W-:Y:S05]  /*2a10*/  @P0 BRA `(.L_x_49) ;  /* 0x00000000006c0947 */ /* 0x000fea0003800000 */
[----:B------:R-:W-:-:S13]  /*2a20*/  ISETP.GE.AND P0, PT, R10, 0x1, PT ;  /* 0x000000010a00780c */ /* 0x000fda0003f06270 */
[----:B------:R-:W-:Y:S05]  /*2a30*/  @P0 BRA `(.L_x_50) ;  /* 0x0000000000980947 */ /* 0x000fea0003800000 */
[----:B------:R-:W-:Y:S02]  /*2a40*/  ISETP.GE.AND P0, PT, R10, -0x18, PT ;  /* 0xffffffe80a00780c */ /* 0x000fe40003f06270 */
[----:B------:R-:W-:-:S11]  /*2a50*/  LOP3.LUT R5, R5, 0x80000000, RZ, 0xc0, !PT ;  /* 0x8000000005057812 */ /* 0x000fd600078ec0ff */
[----:B------:R-:W-:Y:S05]  /*2a60*/  @!P0 BRA `(.L_x_50) ;  /* 0x00000000008c8947 */ /* 0x000fea0003800000 */
[-CC-:B------:R-:W-:Y:S01]  /*2a70*/  FFMA.RZ R7, R4, R12.reuse, R11.reuse ;  /* 0x0000000c04077223 */ /* 0x180fe2000000c00b */
[C---:B------:R-:W-:Y:S02]  /*2a80*/  ISETP.NE.AND P2, PT, R10.reuse, RZ, PT ;  /* 0x000000ff0a00720c */ /* 0x040fe40003f45270 */
[----:B------:R-:W-:Y:S02]  /*2a90*/  ISETP.NE.AND P1, PT, R10, RZ, PT ;  /* 0x000000ff0a00720c */ /* 0x000fe40003f25270 */
[----:B------:R-:W-:Y:S01]  /*2aa0*/  LOP3.LUT R8, R7, 0x7fffff, RZ, 0xc0, !PT ;  /* 0x007fffff07087812 */ /* 0x000fe200078ec0ff */
[CCC-:B------:R-:W-:Y:S01]  /*2ab0*/  FFMA.RP R7, R4.reuse, R12.reuse, R11.reuse ;  /* 0x0000000c04077223 */ /* 0x1c0fe2000000800b */
[----:B------:R-:W-:Y:S01]  /*2ac0*/  FFMA.RM R4, R4, R12, R11 ;  /* 0x0000000c04047223 */ /* 0x000fe2000000400b */
[----:B------:R-:W-:Y:S01]  /*2ad0*/  VIADD R11, R10, 0x20 ;  /* 0x000000200a0b7836 */ /* 0x000fe20000000000 */
[----:B------:R-:W-:Y:S01]  /*2ae0*/  LOP3.LUT R8, R8, 0x800000, RZ, 0xfc, !PT ;  /* 0x0080000008087812 */ /* 0x000fe200078efcff */
[----:B------:R-:W-:-:S02]  /*2af0*/  IMAD.MOV R10, RZ, RZ, -R10 ;  /* 0x000000ffff0a7224 */ /* 0x000fc400078e0a0a */
[----:B------:R-:W-:Y:S02]  /*2b00*/  FSETP.NEU.FTZ.AND P0, PT, R7, R4, PT ;  /* 0x000000040700720b */ /* 0x000fe40003f1d000 */
[----:B------:R-:W-:Y:S02]  /*2b10*/  SHF.L.U32 R11, R8, R11, RZ ;  /* 0x0000000b080b7219 */ /* 0x000fe400000006ff */
[----:B------:R-:W-:Y:S02]  /*2b20*/  SEL R7, R10, RZ, P2 ;  /* 0x000000ff0a077207 */ /* 0x000fe40001000000 */
[----:B------:R-:W-:Y:S02]  /*2b30*/  ISETP.NE.AND P1, PT, R11, RZ, P1 ;  /* 0x000000ff0b00720c */ /* 0x000fe40000f25270 */
[----:B------:R-:W-:Y:S02]  /*2b40*/  SHF.R.U32.HI R7, RZ, R7, R8 ;  /* 0x00000007ff077219 */ /* 0x000fe40000011608 */
[----:B------:R-:W-:-:S02]  /*2b50*/  PLOP3.LUT P0, PT, P0, P1, PT, 0xf8, 0x8f ;  /* 0x00000000008f781c */ /* 0x000fc40000703f70 */
[----:B------:R-:W-:Y:S02]  /*2b60*/  SHF.R.U32.HI R11, RZ, 0x1, R7 ;  /* 0x00000001ff0b7819 */ /* 0x000fe40000011607 */
[----:B------:R-:W-:-:S04]  /*2b70*/  SEL R4, RZ, 0x1, !P0 ;  /* 0x00000001ff047807 */ /* 0x000fc80004000000 */
[----:B------:R-:W-:-:S04]  /*2b80*/  LOP3.LUT R4, R4, 0x1, R11, 0xf8, !PT ;  /* 0x0000000104047812 */ /* 0x000fc800078ef80b */
[----:B------:R-:W-:-:S05]  /*2b90*/  LOP3.LUT R4, R4, R7, RZ, 0xc0, !PT ;  /* 0x0000000704047212 */ /* 0x000fca00078ec0ff */
[----:B------:R-:W-:-:S05]  /*2ba0*/  IMAD.IADD R4, R11, 0x1, R4 ;  /* 0x000000010b047824 */ /* 0x000fca00078e0204 */
[----:B------:R-:W-:Y:S01]  /*2bb0*/  LOP3.LUT R5, R4, R5, RZ, 0xfc, !PT ;  /* 0x0000000504057212 */ /* 0x000fe200078efcff */
[----:B------:R-:W-:Y:S06]  /*2bc0*/  BRA `(.L_x_50) ;  /* 0x0000000000347947 */ /* 0x000fec0003800000 */
.L_x_49:
[----:B------:R-:W-:-:S04]  /*2bd0*/  LOP3.LUT R5, R5, 0x80000000, RZ, 0xc0, !PT ;  /* 0x8000000005057812 */ /* 0x000fc800078ec0ff */
[----:B------:R-:W-:Y:S01]  /*2be0*/  LOP3.LUT R5, R5, 0x7f800000, RZ, 0xfc, !PT ;  /* 0x7f80000005057812 */ /* 0x000fe200078efcff */
[----:B------:R-:W-:Y:S06]  /*2bf0*/  BRA `(.L_x_50) ;  /* 0x0000000000287947 */ /* 0x000fec0003800000 */
.L_x_48:
[----:B------:R-:W-:Y:S01]  /*2c00*/  IMAD R5, R7, 0x800000, R5 ;  /* 0x0080000007057824 */ /* 0x000fe200078e0205 */
[----:B------:R-:W-:Y:S06]  /*2c10*/  BRA `(.L_x_50) ;  /* 0x0000000000207947 */ /* 0x000fec0003800000 */
.L_x_47:
[----:B------:R-:W-:-:S04]  /*2c20*/  LOP3.LUT R5, R8, 0x80000000, R5, 0x48, !PT ;  /* 0x8000000008057812 */ /* 0x000fc800078e4805 */
[----:B------:R-:W-:Y:S01]  /*2c30*/  LOP3.LUT R5, R5, 0x7f800000, RZ, 0xfc, !PT ;  /* 0x7f80000005057812 */ /* 0x000fe200078efcff */
[----:B------:R-:W-:Y:S06]  /*2c40*/  BRA `(.L_x_50) ;  /* 0x0000000000147947 */ /* 0x000fec0003800000 */
.L_x_46:
[----:B------:R-:W-:Y:S01]  /*2c50*/  LOP3.LUT R5, R8, 0x80000000, R5, 0x48, !PT ;  /* 0x8000000008057812 */ /* 0x000fe200078e4805 */
[----:B------:R-:W-:Y:S06]  /*2c60*/  BRA `(.L_x_50) ;  /* 0x00000000000c7947 */ /* 0x000fec0003800000 */
.L_x_45:
[----:B------:R-:W0:Y:S01]  /*2c70*/  MUFU.RSQ R5, -QNAN ;  /* 0xffc0000000057908 */ /* 0x000e220000001400 */
[----:B------:R-:W-:Y:S05]  /*2c80*/  BRA `(.L_x_50) ;  /* 0x0000000000047947 */ /* 0x000fea0003800000 */
.L_x_44:
[----:B------:R-:W-:-:S07]  /*2c90*/  FADD.FTZ R5, R4, 3.1415927410125732422 ;  /* 0x40490fdb04057421 */ /* 0x000fce0000010000 */
.L_x_50:
[----:B------:R-:W-:-:S04]  /*2ca0*/  IMAD.MOV.U32 R7, RZ, RZ, 0x0 ;  /* 0x00000000ff077424 */ /* 0x000fc800078e00ff */
[----:B0-----:R-:W-:Y:S05]  /*2cb0*/  RET.REL.NODEC R6 `(sinwma_many_series_one_param_time_major_f32) ;  /* 0xffffffd006d07950 */ /* 0x001fea0003c3ffff */
        .type           $sinwma_many_series_one_param_time_major_f32$__internal_trig_reduction_slowpathd,@function
        .size           $sinwma_many_series_one_param_time_major_f32$__internal_trig_reduction_slowpathd,(.L_x_119 - $sinwma_many_series_one_param_time_major_f32$__internal_trig_reduction_slowpathd)
$sinwma_many_series_one_param_time_major_f32$__internal_trig_reduction_slowpathd:
[----:B------:R-:W-:Y:S01]  /*2cc0*/  SHF.R.U32.HI R6, RZ, 0x14, R5 ;  /* 0x00000014ff067819 */ /* 0x000fe20000011605 */
[----:B------:R-:W-:-:S03]  /*2cd0*/  IMAD.MOV.U32 R7, RZ, RZ, RZ ;  /* 0x000000ffff077224 */ /* 0x000fc600078e00ff */
[----:B------:R-:W-:-:S04]  /*2ce0*/  LOP3.LUT R9, R6, 0x7ff, RZ, 0xc0, !PT ;  /* 0x000007ff06097812 */ /* 0x000fc800078ec0ff */
[----:B------:R-:W-:-:S13]  /*2cf0*/  ISETP.NE.AND P0, PT, R9, 0x7ff, PT ;  /* 0x000007ff0900780c */ /* 0x000fda0003f05270 */
[----:B------:R-:W-:Y:S05]  /*2d00*/  @!P0 BRA `(.L_x_51) ;  /* 0x0000000800648947 */ /* 0x000fea0003800000 */
[----:B------:R-:W-:Y:S01]  /*2d10*/  VIADD R7, R9, 0xfffffc00 ;  /* 0xfffffc0009077836 */ /* 0x000fe20000000000 */
[----:B------:R-:W-:Y:S01]  /*2d20*/  BSSY.RECONVERGENT B1, `(.L_x_52) ;  /* 0x0000033000017945 */ /* 0x000fe20003800200 */
[----:B------:R-:W-:-:S03]  /*2d30*/  CS2R R10, SRZ ;  /* 0x00000000000a7805 */ /* 0x000fc6000001ff00 */
[----:B------:R-:W-:Y:S02]  /*2d40*/  SHF.R.U32.HI R9, RZ, 0x6, R7 ;  /* 0x00000006ff097819 */ /* 0x000fe40000011607 */
[----:B------:R-:W-:Y:S02]  /*2d50*/  ISETP.GE.U32.AND P0, PT, R7, 0x80, PT ;  /* 0x000000800700780c */ /* 0x000fe40003f06070 */
[C---:B------:R-:W-:Y:S02]  /*2d60*/  IADD3 R7, PT, PT, -R9.reuse, 0x13, RZ ;  /* 0x0000001309077810 */ /* 0x040fe40007ffe1ff */
[----:B------:R-:W-:Y:S02]  /*2d70*/  IADD3 R21, PT, PT, -R9, 0xf, RZ ;  /* 0x0000000f09157810 */ /* 0x000fe40007ffe1ff */
[----:B------:R-:W-:Y:S01]  /*2d80*/  SEL R12, R7, 0x12, P0 ;  /* 0x00000012070c7807 */ /* 0x000fe20000000000 */
[----:B------:R-:W-:-:S03]  /*2d90*/  VIADD R7, R1, 0x20 ;  /* 0x0000002001077836 */ /* 0x000fc60000000000 */
[----:B------:R-:W-:-:S13]  /*2da0*/  ISETP.GE.AND P0, PT, R21, R12, PT ;  /* 0x0000000c1500720c */ /* 0x000fda0003f06270 */
[----:B------:R-:W-:Y:S05]  /*2db0*/  @P0 BRA `(.L_x_53) ;  /* 0x0000000000a40947 */ /* 0x000fea0003800000 */
[----:B------:R-:W-:Y:S01]  /*2dc0*/  IADD3 R9, PT, PT, RZ, -R9, -R12 ;  /* 0x80000009ff097210 */ /* 0x000fe20007ffe80c */
[----:B------:R-:W-:Y:S01]  /*2dd0*/  BSSY.RECONVERGENT B2, `(.L_x_54) ;  /* 0x0000021000027945 */ /* 0x000fe20003800200 */
[C---:B------:R-:W-:Y:S01]  /*2de0*/  SHF.L.U64.HI R12, R8.reuse, 0xb, R5 ;  /* 0x0000000b080c7819 */ /* 0x040fe20000010205 */
[----:B------:R-:W-:Y:S01]  /*2df0*/  IMAD.SHL.U32 R15, R8, 0x800, RZ ;  /* 0x00000800080f7824 */ /* 0x000fe200078e00ff */
[----:B------:R-:W-:Y:S01]  /*2e00*/  CS2R R10, SRZ ;  /* 0x00000000000a7805 */ /* 0x000fe2000001ff00 */
[----:B------:R-:W-:Y:S01]  /*2e10*/  IMAD.MOV.U32 R14, RZ, RZ, RZ ;  /* 0x000000ffff0e7224 */ /* 0x000fe200078e00ff */
[----:B------:R-:W-:-:S07]  /*2e20*/  LOP3.LUT R8, R12, 0x80000000, RZ, 0xfc, !PT ;  /* 0x800000000c087812 */ /* 0x000fce00078efcff */
.L_x_55:
[----:B------:R-:W0:Y:S01]  /*2e30*/  LDC.64 R12, c[0x4][0x8] ;  /* 0x01000200ff0c7b82 */ /* 0x000e220000000a00 */
[----:B------:R-:W1:Y:S01]  /*2e40*/  LDCU.64 UR12, c[0x0][0x358] ;  /* 0x00006b00ff0c77ac */ /* 0x000e620008000a00 */
[----:B0-----:R-:W-:-:S06]  /*2e50*/  IMAD.WIDE R12, R21, 0x8, R12 ;  /* 0x00000008150c7825 */ /* 0x001fcc00078e020c */
[----:B-1----:R-:W2:Y:S01]  /*2e60*/  LDG.E.64.CONSTANT R12, desc[UR12][R12.64] ;  /* 0x0000000c0c0c7981 */ /* 0x002ea2000c1e9b00 */
[----:B------:R-:W-:Y:S02]  /*2e70*/  VIADD R9, R9, 0x1 ;  /* 0x0000000109097836 */ /* 0x000fe40000000000 */
[----:B------:R-:W-:Y:S02]  /*2e80*/  VIADD R21, R21, 0x1 ;  /* 0x0000000115157836 */ /* 0x000fe40000000000 */
[----:B--2---:R-:W-:-:S04]  /*2e90*/  IMAD.WIDE.U32 R10, P2, R12, R15, R10 ;  /* 0x0000000f0c0a7225 */ /* 0x004fc8000784000a */
[----:B------:R-:W-:Y:S02]  /*2ea0*/  IMAD R23, R12, R8, RZ ;  /* 0x000000080c177224 */ /* 0x000fe400078e02ff */
[CC--:B------:R-:W-:Y:S02]  /*2eb0*/  IMAD R20, R13.reuse, R15.reuse, RZ ;  /* 0x0000000f0d147224 */ /* 0x0c0fe400078e02ff */
[----:B------:R-:W-:Y:S01]  /*2ec0*/  IMAD.HI.U32 R25, R13, R15, RZ ;  /* 0x0000000f0d197227 */ /* 0x000fe200078e00ff */
[----:B------:R-:W-:-:S03]  /*2ed0*/  IADD3 R11, P0, PT, R23, R11, RZ ;  /* 0x0000000b170b7210 */ /* 0x000fc60007f1e0ff */
[----:B------:R-:W-:Y:S01]  /*2ee0*/  IMAD R23, R14, 0x8, R7 ;  /* 0x000000080e177824 */ /* 0x000fe200078e0207 */
[----:B------:R-:W-:Y:S01]  /*2ef0*/  IADD3 R11, P1, PT, R20, R11, RZ ;  /* 0x0000000b140b7210 */ /* 0x000fe20007f3e0ff */
[----:B------:R-:W-:-:S04]  /*2f00*/  IMAD.HI.U32 R20, R12, R8, RZ ;  /* 0x000000080c147227 */ /* 0x000fc800078e00ff */
[----:B------:R-:W-:Y:S01]  /*2f10*/  IMAD.X R12, RZ, RZ, R20, P2 ;  /* 0x000000ffff0c7224 */ /* 0x000fe200010e0614 */
[----:B------:R0:W-:Y:S01]  /*2f20*/  STL.64 [R23], R10 ;  /* 0x0000000a17007387 */ /* 0x0001e20000100a00 */
[----:B------:R-:W-:-:S03]  /*2f30*/  IMAD.HI.U32 R20, R13, R8, RZ ;  /* 0x000000080d147227 */ /* 0x000fc600078e00ff */
[----:B------:R-:W-:Y:S01]  /*2f40*/  IADD3.X R12, P0, PT, R25, R12, RZ, P0, !PT ;  /* 0x0000000c190c7210 */ /* 0x000fe2000071e4ff */
[----:B------:R-:W-:Y:S02]  /*2f50*/  IMAD R13, R13, R8, RZ ;  /* 0x000000080d0d7224 */ /* 0x000fe400078e02ff */
[----:B------:R-:W-:-:S03]  /*2f60*/  VIADD R14, R14, 0x1 ;  /* 0x000000010e0e7836 */ /* 0x000fc60000000000 */
[----:B------:R-:W-:Y:S01]  /*2f70*/  IADD3.X R13, P1, PT, R13, R12, RZ, P1, !PT ;  /* 0x0000000c0d0d7210 */ /* 0x000fe20000f3e4ff */
[----:B------:R-:W-:Y:S01]  /*2f80*/  IMAD.X R12, RZ, RZ, R20, P0 ;  /* 0x000000ffff0c7224 */ /* 0x000fe200000e0614 */
[----:B------:R-:W-:-:S03]  /*2f90*/  ISETP.NE.AND P0, PT, R9, -0xf, PT ;  /* 0xfffffff10900780c */ /* 0x000fc60003f05270 */
[----:B------:R-:W-:Y:S02]  /*2fa0*/  IMAD.X R12, RZ, RZ, R12, P1 ;  /* 0x000000ffff0c7224 */ /* 0x000fe400008e060c */
[----:B0-----:R-:W-:Y:S02]  /*2fb0*/  IMAD.MOV.U32 R10, RZ, RZ, R13 ;  /* 0x000000ffff0a7224 */ /* 0x001fe400078e000d */
[----:B------:R-:W-:-:S06]  /*2fc0*/  IMAD.MOV.U32 R11, RZ, RZ, R12 ;  /* 0x000000ffff0b7224 */ /* 0x000fcc00078e000c */
[----:B------:R-:W-:Y:S05]  /*2fd0*/  @P0 BRA `(.L_x_55) ;  /* 0xfffffffc00940947 */ /* 0x000fea000383ffff */
[----:B------:R-:W-:Y:S05]  /*2fe0*/  BSYNC.RECONVERGENT B2 ;  /* 0x0000000000027941 */ /* 0x000fea0003800200 */
.L_x_54:
[----:B------:R-:W-:-:S05]  /*2ff0*/  LOP3.LUT R8, R6, 0x7ff, RZ, 0xc0, !PT ;  /* 0x000007ff06087812 */ /* 0x000fca00078ec0ff */
[----:B------:R-:W-:-:S05]  /*3000*/  VIADD R8, R8, 0xfffffc00 ;  /* 0xfffffc0008087836 */ /* 0x000fca0000000000 */
[----:B------:R-:W-:Y:S02]  /*3010*/  SHF.R.U32.HI R9, RZ, 0x6, R8 ;  /* 0x00000006ff097819 */ /* 0x000fe40000011608 */
[----:B------:R-:W-:Y:S02]  /*3020*/  ISETP.GE.U32.AND P0, PT, R8, 0x80, PT ;  /* 0x000000800800780c */ /* 0x000fe40003f06070 */
[----:B------:R-:W-:-:S04]  /*3030*/  IADD3 R9, PT, PT, -R9, 0x13, RZ ;  /* 0x0000001309097810 */ /* 0x000fc80007ffe1ff */
[----:B------:R-:W-:-:S07]  /*3040*/  SEL R21, R9, 0x12, P0 ;  /* 0x0000001209157807 */ /* 0x000fce0000000000 */
.L_x_53:
[----:B------:R-:W-:Y:S05]  /*3050*/  BSYNC.RECONVERGENT B1 ;  /* 0x0000000000017941 */ /* 0x000fea0003800200 */
.L_x_52:
[C---:B------:R-:W-:Y:S02]  /*3060*/  LOP3.LUT R8, R6.reuse, 0x7ff, RZ, 0xc0, !PT ;  /* 0x000007ff06087812 */ /* 0x040fe400078ec0ff */
[----:B------:R-:W-:-:S03]  /*3070*/  LOP3.LUT P0, R27, R6, 0x3f, RZ, 0xc0, !PT ;  /* 0x0000003f061b7812 */ /* 0x000fc6000780c0ff */
[----:B------:R-:W-:-:S05]  /*3080*/  VIADD R8, R8, 0xfffffc00 ;  /* 0xfffffc0008087836 */ /* 0x000fca0000000000 */
[----:B------:R-:W-:-:S05]  /*3090*/  SHF.R.U32.HI R8, RZ, 0x6, R8 ;  /* 0x00000006ff087819 */ /* 0x000fca0000011608 */
[----:B------:R-:W-:-:S04]  /*30a0*/  IMAD.IADD R6, R8, 0x1, R21 ;  /* 0x0000000108067824 */ /* 0x000fc800078e0215 */
[----:B------:R-:W-:-:S05]  /*30b0*/  IMAD.U32 R29, R6, 0x8, R7 ;  /* 0x00000008061d7824 */ /* 0x000fca00078e0007 */
[----:B------:R0:W-:Y:S04]  /*30c0*/  STL.64 [R29+-0x78], R10 ;  /* 0xffff880a1d007387 */ /* 0x0001e80000100a00 */
[----:B------:R-:W2:Y:S04]  /*30d0*/  @P0 LDL.64 R14, [R1+0x28] ;  /* 0x00002800010e0983 */ /* 0x000ea80000100a00 */
[----:B------:R-:W3:Y:S04]  /*30e0*/  LDL.64 R8, [R1+0x30] ;  /* 0x0000300001087983 */ /* 0x000ee80000100a00 */
[----:B------:R-:W4:Y:S01]  /*30f0*/  LDL.64 R6, [R1+0x38] ;  /* 0x0000380001067983 */ /* 0x000f220000100a00 */
[----:B------:R-:W-:Y:S01]  /*3100*/  @P0 LOP3.LUT R12, R27, 0x3f, RZ, 0x3c, !PT ;  /* 0x0000003f1b0c0812 */ /* 0x000fe200078e3cff */
[----:B------:R-:W-:Y:S01]  /*3110*/  BSSY.RECONVERGENT B1, `(.L_x_56) ;  /* 0x0000034000017945 */ /* 0x000fe20003800200 */
[----:B--2---:R-:W-:-:S02]  /*3120*/  @P0 SHF.R.U64 R13, R14, 0x1, R15 ;  /* 0x000000010e0d0819 */ /* 0x004fc4000000120f */
[----:B------:R-:W-:Y:S02]  /*3130*/  @P0 SHF.R.U32.HI R15, RZ, 0x1, R15 ;  /* 0x00000001ff0f0819 */ /* 0x000fe4000001160f */
[CC--:B---3--:R-:W-:Y:S02]  /*3140*/  @P0 SHF.L.U32 R21, R8.reuse, R27.reuse, RZ ;  /* 0x0000001b08150219 */ /* 0x0c8fe400000006ff */
[----:B0-----:R-:W-:Y:S02]  /*3150*/  @P0 SHF.R.U64 R10, R13, R12, R15 ;  /* 0x0000000c0d0a0219 */ /* 0x001fe4000000120f */
[--C-:B------:R-:W-:Y:S02]  /*3160*/  @P0 SHF.R.U32.HI R25, RZ, 0x1, R9.reuse ;  /* 0x00000001ff190819 */ /* 0x100fe40000011609 */
[C-C-:B------:R-:W-:Y:S02]  /*3170*/  @P0 SHF.R.U64 R23, R8.reuse, 0x1, R9.reuse ;  /* 0x0000000108170819 */ /* 0x140fe40000001209 */
[----:B------:R-:W-:-:S02]  /*3180*/  @P0 SHF.L.U64.HI R14, R8, R27, R9 ;  /* 0x0000001b080e0219 */ /* 0x000fc40000010209 */
[----:B------:R-:W-:Y:S02]  /*3190*/  @P0 SHF.R.U32.HI R11, RZ, R12, R15 ;  /* 0x0000000cff0b0219 */ /* 0x000fe4000001160f */
[----:B------:R-:W-:Y:S02]  /*31a0*/  @P0 LOP3.LUT R8, R21, R10, RZ, 0xfc, !PT ;  /* 0x0000000a15080212 */ /* 0x000fe400078efcff */
[----:B----4-:R-:W-:Y:S02]  /*31b0*/  @P0 SHF.L.U32 R13, R6, R27, RZ ;  /* 0x0000001b060d0219 */ /* 0x010fe400000006ff */
[----:B------:R-:W-:Y:S02]  /*31c0*/  @P0 SHF.R.U64 R20, R23, R12, R25 ;  /* 0x0000000c17140219 */ /* 0x000fe40000001219 */
[----:B------:R-:W-:Y:S01]  /*31d0*/  @P0 LOP3.LUT R9, R14, R11, RZ, 0xfc, !PT ;  /* 0x0000000b0e090212 */ /* 0x000fe200078efcff */
[----:B------:R-:W-:Y:S01]  /*31e0*/  IMAD.SHL.U32 R11, R8, 0x4, RZ ;  /* 0x00000004080b7824 */ /* 0x000fe200078e00ff */
[----:B------:R-:W-:-:S02]  /*31f0*/  @P0 SHF.L.U64.HI R27, R6, R27, R7 ;  /* 0x0000001b061b0219 */ /* 0x000fc40000010207 */
[----:B------:R-:W-:Y:S02]  /*3200*/  @P0 SHF.R.U32.HI R12, RZ, R12, R25 ;  /* 0x0000000cff0c0219 */ /* 0x000fe40000011619 */
[----:B------:R-:W-:Y:S02]  /*3210*/  @P0 LOP3.LUT R6, R13, R20, RZ, 0xfc, !PT ;  /* 0x000000140d060212 */ /* 0x000fe400078efcff */
[----:B------:R-:W-:Y:S02]  /*3220*/  SHF.L.U64.HI R8, R8, 0x2, R9 ;  /* 0x0000000208087819 */ /* 0x000fe40000010209 */
[----:B------:R-:W-:Y:S02]  /*3230*/  @P0 LOP3.LUT R7, R27, R12, RZ, 0xfc, !PT ;  /* 0x0000000c1b070212 */ /* 0x000fe400078efcff */
[----:B------:R-:W-:Y:S02]  /*3240*/  SHF.L.W.U32.HI R9, R9, 0x2, R6 ;  /* 0x0000000209097819 */ /* 0x000fe40000010e06 */
[----:B------:R-:W-:-:S02]  /*3250*/  IADD3 RZ, P0, PT, RZ, -R11, RZ ;  /* 0x8000000bffff7210 */ /* 0x000fc40007f1e0ff */
[----:B------:R-:W-:Y:S02]  /*3260*/  LOP3.LUT R10, RZ, R8, RZ, 0x33, !PT ;  /* 0x00000008ff0a7212 */ /* 0x000fe400078e33ff */
[----:B------:R-:W-:Y:S02]  /*3270*/  SHF.L.W.U32.HI R6, R6, 0x2, R7 ;  /* 0x0000000206067819 */ /* 0x000fe40000010e07 */
[----:B------:R-:W-:Y:S02]  /*3280*/  LOP3.LUT R12, RZ, R9, RZ, 0x33, !PT ;  /* 0x00000009ff0c7212 */ /* 0x000fe400078e33ff */
[----:B------:R-:W-:Y:S02]  /*3290*/  IADD3.X R15, P0, PT, RZ, R10, RZ, P0, !PT ;  /* 0x0000000aff0f7210 */ /* 0x000fe4000071e4ff */
[----:B------:R-:W-:Y:S02]  /*32a0*/  LOP3.LUT R10, RZ, R6, RZ, 0x33, !PT ;  /* 0x00000006ff0a7212 */ /* 0x000fe400078e33ff */
[----:B------:R-:W-:-:S02]  /*32b0*/  IADD3.X R12, P1, PT, RZ, R12, RZ, P0, !PT ;  /* 0x0000000cff0c7210 */ /* 0x000fc4000073e4ff */
[----:B------:R-:W-:-:S03]  /*32c0*/  ISETP.GT.U32.AND P2, PT, R9, -0x1, PT ;  /* 0xffffffff0900780c */ /* 0x000fc60003f44070 */
[----:B------:R-:W-:Y:S01]  /*32d0*/  IMAD.X R13, RZ, RZ, R10, P1 ;  /* 0x000000ffff0d7224 */ /* 0x000fe200008e060a */
[----:B------:R-:W-:-:S04]  /*32e0*/  ISETP.GT.AND.EX P0, PT, R6, -0x1, PT, P2 ;  /* 0xffffffff0600780c */ /* 0x000fc80003f04320 */
[----:B------:R-:W-:Y:S02]  /*32f0*/  SEL R10, R6, R13, P0 ;  /* 0x0000000d060a7207 */ /* 0x000fe40000000000 */
[----:B------:R-:W-:Y:S02]  /*3300*/  SEL R13, R9, R12, P0 ;  /* 0x0000000c090d7207 */ /* 0x000fe40000000000 */
[----:B------:R-:W-:Y:S02]  /*3310*/  ISETP.NE.U32.AND P1, PT, R10, RZ, PT ;  /* 0x000000ff0a00720c */ /* 0x000fe40003f25070 */
[----:B------:R-:W-:Y:S02]  /*3320*/  SEL R20, R8, R15, P0 ;  /* 0x0000000f08147207 */ /* 0x000fe40000000000 */
[----:B------:R-:W-:Y:S01]  /*3330*/  SEL R9, R13, R10, !P1 ;  /* 0x0000000a0d097207 */ /* 0x000fe20004800000 */
[----:B------:R-:W-:-:S05]  /*3340*/  @!P0 IMAD.MOV R11, RZ, RZ, -R11 ;  /* 0x000000ffff0b8224 */ /* 0x000fca00078e0a0b */
[----:B------:R-:W0:Y:S02]  /*3350*/  FLO.U32 R9, R9 ;  /* 0x0000000900097300 */ /* 0x000e2400000e0000 */
[C---:B0-----:R-:W-:Y:S02]  /*3360*/  IADD3 R14, PT, PT, -R9.reuse, 0x1f, RZ ;  /* 0x0000001f090e7810 */ /* 0x041fe40007ffe1ff */
[----:B------:R-:W-:-:S03]  /*3370*/  IADD3 R12, PT, PT, -R9, 0x3f, RZ ;  /* 0x0000003f090c7810 */ /* 0x000fc60007ffe1ff */
[----:B------:R-:W-:-:S05]  /*3380*/  @P1 IMAD.MOV R12, RZ, RZ, R14 ;  /* 0x000000ffff0c1224 */ /* 0x000fca00078e020e */
[----:B------:R-:W-:-:S13]  /*3390*/  ISETP.NE.AND P1, PT, R12, RZ, PT ;  /* 0x000000ff0c00720c */ /* 0x000fda0003f25270 */
[----:B------:R-:W-:Y:S05]  /*33a0*/  @!P1 BRA `(.L_x_57) ;  /* 0x0000000000289947 */ /* 0x000fea0003800000 */
[C---:B------:R-:W-:Y:S02]  /*33b0*/  LOP3.LUT R8, R12.reuse, 0x3f, RZ, 0xc0, !PT ;  /* 0x0000003f0c087812 */ /* 0x040fe400078ec0ff */
[--C-:B------:R-:W-:Y:S02]  /*33c0*/  SHF.R.U64 R14, R11, 0x1, R20.reuse ;  /* 0x000000010b0e7819 */ /* 0x100fe40000001214 */
[----:B------:R-:W-:Y:S02]  /*33d0*/  SHF.R.U32.HI R20, RZ, 0x1, R20 ;  /* 0x00000001ff147819 */ /* 0x000fe40000011614 */
[----:B------:R-:W-:Y:S02]  /*33e0*/  LOP3.LUT R9, R12, 0x3f, RZ, 0xc, !PT ;  /* 0x0000003f0c097812 */ /* 0x000fe400078e0cff */
[CC--:B------:R-:W-:Y:S02]  /*33f0*/  SHF.L.U64.HI R10, R13.reuse, R8.reuse, R10 ;  /* 0x000000080d0a7219 */ /* 0x0c0fe4000001020a */
[----:B------:R-:W-:-:S02]  /*3400*/  SHF.L.U32 R8, R13, R8, RZ ;  /* 0x000000080d087219 */ /* 0x000fc400000006ff */
[-CC-:B------:R-:W-:Y:S02]  /*3410*/  SHF.R.U64 R13, R14, R9.reuse, R20.reuse ;  /* 0x000000090e0d7219 */ /* 0x180fe40000001214 */
[----:B------:R-:W-:Y:S02]  /*3420*/  SHF.R.U32.HI R9, RZ, R9, R20 ;  /* 0x00000009ff097219 */ /* 0x000fe40000011614 */
[----:B------:R-:W-:Y:S02]  /*3430*/  LOP3.LUT R13, R8, R13, RZ, 0xfc, !PT ;  /* 0x0000000d080d7212 */ /* 0x000fe400078efcff */
[----:B------:R-:W-:-:S07]  /*3440*/  LOP3.LUT R10, R10, R9, RZ, 0xfc, !PT ;  /* 0x000000090a0a7212 */ /* 0x000fce00078efcff */
.L_x_57:
[----:B------:R-:W-:Y:S05]  /*3450*/  BSYNC.RECONVERGENT B1 ;  /* 0x0000000000017941 */ /* 0x000fea0003800200 */
.L_x_56:
[----:B------:R-:W-:Y:S01]  /*3460*/  IMAD.WIDE.U32 R14, R13, 0x2168c235, RZ ;  /* 0x2168c2350d0e7825 */ /* 0x000fe200078e00ff */
[----:B------:R-:W-:-:S03]  /*3470*/  SHF.R.U32.HI R7, RZ, 0x1e, R7 ;  /* 0x0000001eff077819 */ /* 0x000fc60000011607 */
[----:B------:R-:W-:Y:S01]  /*3480*/  IMAD.MOV.U32 R8, RZ, RZ, R15 ;  /* 0x000000ffff087224 */ /* 0x000fe200078e000f */
[----:B------:R-:W-:Y:S01]  /*3490*/  IADD3 RZ, P1, PT, R14, R14, RZ ;  /* 0x0000000e0eff7210 */ /* 0x000fe20007f3e0ff */
[----:B------:R-:W-:Y:S01]  /*34a0*/  IMAD.MOV.U32 R9, RZ, RZ, RZ ;  /* 0x000000ffff097224 */ /* 0x000fe200078e00ff */
[----:B------:R-:W-:Y:S01]  /*34b0*/  LEA.HI R7, R6, R7, RZ, 0x1 ;  /* 0x0000000706077211 */ /* 0x000fe200078f08ff */
[----:B------:R-:W-:-:S04]  /*34c0*/  IMAD.HI.U32 R11, R10, -0x36f0255e, RZ ;  /* 0xc90fdaa20a0b7827 */ /* 0x000fc800078e00ff */
[----:B------:R-:W-:-:S04]  /*34d0*/  IMAD.WIDE.U32 R8, R13, -0x36f0255e, R8 ;  /* 0xc90fdaa20d087825 */ /* 0x000fc800078e0008 */
[C---:B------:R-:W-:Y:S02]  /*34e0*/  IMAD R13, R10.reuse, -0x36f0255e, RZ ;  /* 0xc90fdaa20a0d7824 */ /* 0x040fe400078e02ff */
[----:B------:R-:W-:-:S04]  /*34f0*/  IMAD.WIDE.U32 R8, P2, R10, 0x2168c235, R8 ;  /* 0x2168c2350a087825 */ /* 0x000fc80007840008 */
[----:B------:R-:W-:Y:S01]  /*3500*/  IMAD.X R10, RZ, RZ, R11, P2 ;  /* 0x000000ffff0a7224 */ /* 0x000fe200010e060b */
[----:B------:R-:W-:Y:S02]  /*3510*/  IADD3 R9, P2, PT, R13, R9, RZ ;  /* 0x000000090d097210 */ /* 0x000fe40007f5e0ff */
[----:B------:R-:W-:Y:S02]  /*3520*/  IADD3.X RZ, P1, PT, R8, R8, RZ, P1, !PT ;  /* 0x0000000808ff7210 */ /* 0x000fe40000f3e4ff */
[C---:B------:R-:W-:Y:S01]  /*3530*/  ISETP.GT.U32.AND P3, PT, R9.reuse, RZ, PT ;  /* 0x000000ff0900720c */ /* 0x040fe20003f64070 */
[----:B------:R-:W-:Y:S01]  /*3540*/  IMAD.X R10, RZ, RZ, R10, P2 ;  /* 0x000000ffff0a7224 */ /* 0x000fe200010e060a */
[----:B------:R-:W-:-:S04]  /*3550*/  IADD3.X R8, P2, PT, R9, R9, RZ, P1, !PT ;  /* 0x0000000909087210 */ /* 0x000fc80000f5e4ff */
[C---:B------:R-:W-:Y:S01]  /*3560*/  ISETP.GT.AND.EX P1, PT, R10.reuse, RZ, PT, P3 ;  /* 0x000000ff0a00720c */ /* 0x040fe20003f24330 */
[----:B------:R-:W-:-:S03]  /*3570*/  IMAD.X R11, R10, 0x1, R10, P2 ;  /* 0x000000010a0b7824 */ /* 0x000fc600010e060a */
[----:B------:R-:W-:Y:S02]  /*3580*/  SEL R8, R8, R9, P1 ;  /* 0x0000000908087207 */ /* 0x000fe40000800000 */
[----:B------:R-:W-:Y:S02]  /*3590*/  SEL R11, R11, R10, P1 ;  /* 0x0000000a0b0b7207 */ /* 0x000fe40000800000 */
[----:B------:R-:W-:Y:S02]  /*35a0*/  IADD3 R8, P2, PT, R8, 0x1, RZ ;  /* 0x0000000108087810 */ /* 0x000fe40007f5e0ff */
[----:B------:R-:W-:Y:S02]  /*35b0*/  SEL R9, RZ, 0xffffffff, !P1 ;  /* 0xffffffffff097807 */ /* 0x000fe40004800000 */
[----:B------:R-:W-:Y:S01]  /*35c0*/  LOP3.LUT P1, R5, R5, 0x80000000, RZ, 0xc0, !PT ;  /* 0x8000000005057812 */ /* 0x000fe2000782c0ff */
[----:B------:R-:W-:Y:S02]  /*35d0*/  IMAD.X R11, RZ, RZ, R11, P2 ;  /* 0x000000ffff0b7224 */ /* 0x000fe400010e060b */
[----:B------:R-:W-:Y:S01]  /*35e0*/  IMAD.IADD R9, R9, 0x1, -R12 ;  /* 0x0000000109097824 */ /* 0x000fe200078e0a0c */
[----:B------:R-:W-:-:S02]  /*35f0*/  @!P0 LOP3.LUT R5, R5, 0x80000000, RZ, 0x3c, !PT ;  /* 0x8000000005058812 */ /* 0x000fc400078e3cff */
[----:B------:R-:W-:Y:S01]  /*3600*/  SHF.R.U64 R8, R8, 0xa, R11 ;  /* 0x0000000a08087819 */ /* 0x000fe2000000120b */
[----:B------:R-:W-:-:S03]  /*3610*/  IMAD.SHL.U32 R9, R9, 0x100000, RZ ;  /* 0x0010000009097824 */ /* 0x000fc600078e00ff */
[----:B------:R-:W-:-:S03]  /*3620*/  IADD3 R8, P2, PT, R8, 0x1, RZ ;  /* 0x0000000108087810 */ /* 0x000fc60007f5e0ff */
[----:B------:R-:W-:Y:S01]  /*3630*/  @P1 IMAD.MOV R7, RZ, RZ, -R7 ;  /* 0x000000ffff071224 */ /* 0x000fe200078e0a07 */
[----:B------:R-:W-:-:S04]  /*3640*/  LEA.HI.X R11, R11, RZ, RZ, 0x16, P2 ;  /* 0x000000ff0b0b7211 */ /* 0x000fc800010fb4ff */
[--C-:B------:R-:W-:Y:S02]  /*3650*/  SHF.R.U64 R8, R8, 0x1, R11.reuse ;  /* 0x0000000108087819 */ /* 0x100fe4000000120b */
[----:B------:R-:W-:Y:S02]  /*3660*/  SHF.R.U32.HI R10, RZ, 0x1, R11 ;  /* 0x00000001ff0a7819 */ /* 0x000fe4000001160b */
[----:B------:R-:W-:-:S04]  /*3670*/  IADD3 R8, P2, P3, RZ, RZ, R8 ;  /* 0x000000ffff087210 */ /* 0x000fc80007b5e008 */
[----:B------:R-:W-:-:S04]  /*3680*/  IADD3.X R6, PT, PT, R9, 0x3fe00000, R10, P2, P3 ;  /* 0x3fe0000009067810 */ /* 0x000fc800017e640a */
[----:B------:R-:W-:-:S07]  /*3690*/  LOP3.LUT R5, R6, R5, RZ, 0xfc, !PT ;  /* 0x0000000506057212 */ /* 0x000fce00078efcff */
.L_x_51:
[----:B------:R-:W-:Y:S02]  /*36a0*/  IMAD.MOV.U32 R9, RZ, RZ, R5 ;  /* 0x000000ffff097224 */ /* 0x000fe400078e0005 */
[----:B------:R-:W-:-:S04]  /*36b0*/  IMAD.MOV.U32 R5, RZ, RZ, 0x0 ;  /* 0x00000000ff057424 */ /* 0x000fc800078e00ff */
[----:B------:R-:W-:Y:S05]  /*36c0*/  RET.REL.NODEC R4 `(sinwma_many_series_one_param_time_major_f32) ;  /* 0xffffffc8044c7950 */ /* 0x000fea0003c3ffff */
.L_x_58:
[----:B------:R-:W-:-:S00]  /*36d0*/  BRA `(.L_x_58) ;  /* 0xfffffffc00fc7947 */ /* 0x000fc0000383ffff */
[----:B------:R-:W-:-:S00]  /*36e0*/  NOP ;  /* 0x0000000000007918 */ /* 0x000fc00000000000 */
        /* <DEDUP_REMOVED lines=9> */
.L_x_119:


//--------------------- .text.sinwma_batch_f32    --------------------------
	.section	.text.sinwma_batch_f32,"ax",@progbits
	.align	128
        .global         sinwma_batch_f32
        .type           sinwma_batch_f32,@function
        .size           sinwma_batch_f32,(.L_x_123 - sinwma_batch_f32)
        .other          sinwma_batch_f32,@"STO_CUDA_ENTRY STV_DEFAULT"
sinwma_batch_f32:
.text.sinwma_batch_f32:
[----:B------:R-:W0:Y:S01]  /*0000*/  LDC R1, c[0x0][0x37c] ;  /* 0x0000df00ff017b82 */ /* 0x000e220000000800 */
[----:B------:R-:W1:Y:S01]  /*0010*/  S2R R0, SR_CTAID.Y ;  /* 0x0000000000007919 */ /* 0x000e620000002600 */
[----:B------:R-:W1:Y:S01]  /*0020*/  LDCU UR4, c[0x0][0x394] ;  /* 0x00007280ff0477ac */ /* 0x000e620008000800 */
[----:B0-----:R-:W-:Y:S01]  /*0030*/  VIADD R1, R1, 0xffffffb8 ;  /* 0xffffffb801017836 */ /* 0x001fe20000000000 */
[----:B-1----:R-:W-:-:S13]  /*0040*/  ISETP.GE.AND P0, PT, R0, UR4, PT ;  /* 0x0000000400007c0c */ /* 0x002fda000bf06270 */
[----:B------:R-:W-:Y:S05]  /*0050*/  @P0 EXIT ;  /* 0x000000000000094d */ /* 0x000fea0003800000 */
[----:B------:R-:W0:Y:S01]  /*0060*/  LDC.64 R2, c[0x0][0x388] ;  /* 0x0000e200ff027b82 */ /* 0x000e220000000a00 */
[----:B------:R-:W1:Y:S01]  /*0070*/  LDCU.64 UR8, c[0x0][0x358] ;  /* 0x00006b00ff0877ac */ /* 0x000e620008000a00 */
[----:B0-----:R-:W-:-:S05]  /*0080*/  IMAD.WIDE.U32 R2, R0, 0x4, R2 ;  /* 0x0000000400027825 */ /* 0x001fca00078e0002 */
[----:B-1----:R-:W2:Y:S02]  /*0090*/  LDG.E.CONSTANT R19, desc[UR8][R2.64] ;  /* 0x0000000802137981 */ /* 0x002ea4000c1e9900 */
[----:B--2---:R-:W-:-:S13]  /*00a0*/  ISETP.GE.AND P0, PT, R19, 0x1, PT ;  /* 0x000000011300780c */ /* 0x004fda0003f06270 */
[----:B------:R-:W-:Y:S05]  /*00b0*/  @!P0 EXIT ;  /* 0x000000000000894d */ /* 0x000fea0003800000 */
[----:B------:R-:W0:Y:S01]  /*00c0*/  S2R R2, SR_TID.X ;  /* 0x0000000000027919 */ /* 0x000e220000002100 */
[----:B------:R-:W1:Y:S01]  /*00d0*/  S2UR UR4, SR_CTAID.X ;  /* 0x00000000000479c3 */ /* 0x000e620000002500 */
[----:B------:R-:W1:Y:S01]  /*00e0*/  LDCU UR7, c[0x0][0x360] ;  /* 0x00006c00ff0777ac */ /* 0x000e620008000800 */
[----:B------:R-:W-:Y:S01]  /*00f0*/  BSSY.RECONVERGENT B0, `(.L_x_59) ;  /* 0x0000045000007945 */ /* 0x000fe20003800200 */
[----:B------:R-:W2:Y:S05]  /*0100*/  LDCU UR5, c[0x0][0x390] ;  /* 0x00007200ff0577ac */ /* 0x000eaa0008000800 */
[----:B------:R-:W3:Y:S08]  /*0110*/  LDC R4, c[0x0][0x398] ;  /* 0x0000e600ff047b82 */ /* 0x000ef00000000800 */
[----:B------:R-:W4:Y:S01]  /*0120*/  LDC R16, c[0x0][0x370] ;  /* 0x0000dc00ff107b82 */ /* 0x000f220000000800 */
[----:B-1----:R-:W-:-:S06]  /*0130*/  UIMAD UR4, UR4, UR7, URZ ;  /* 0x00000007040472a4 */ /* 0x002fcc000f8e02ff */
[----:B------:R-:W-:Y:S01]  /*0140*/  IMAD.U32 R17, RZ, RZ, UR4 ;  /* 0x00000004ff117e24 */ /* 0x000fe2000f8e00ff */
[----:B---3--:R-:W-:Y:S01]  /*0150*/  IADD3 R3, PT, PT, R19, -0x1, R4 ;  /* 0xffffffff13037810 */ /* 0x008fe20007ffe004 */
[----:B0-----:R-:W-:-:S03]  /*0160*/  VIADD R5, R2, UR4 ;  /* 0x0000000402057c36 */ /* 0x001fc60008000000 */
[----:B--2---:R-:W-:-:S04]  /*0170*/  VIMNMX R4, PT, PT, R3, UR5, PT ;  /* 0x0000000503047c48 */ /* 0x004fc8000bfe0100 */
[----:B------:R-:W-:Y:S01]  /*0180*/  ISETP.GE.AND P0, PT, R5, R4, PT ;  /* 0x000000040500720c */ /* 0x000fe20003f06270 */
[----:B----4-:R-:W-:-:S12]  /*0190*/  IMAD R16, R16, UR7, RZ ;  /* 0x0000000710107c24 */ /* 0x010fd8000f8e02ff */
[----:B------:R-:W-:Y:S05]  /*01a0*/  @P0 BRA `(.L_x_60) ;  /* 0x0000000000e40947 */ /* 0x000fea0003800000 */
[----:B------:R-:W0:Y:S01]  /*01b0*/  I2F.U32.RP R11, R16 ;  /* 0x00000010000b7306 */ /* 0x000e220000209000 */
[C---:B------:R-:W-:Y:S01]  /*01c0*/  IMAD.IADD R9, R16.reuse, 0x1, R5 ;  /* 0x0000000110097824 */ /* 0x040fe200078e0205 */
[----:B------:R-:W-:Y:S01]  /*01d0*/  ISETP.NE.U32.AND P2, PT, R16, RZ, PT ;  /* 0x000000ff1000720c */ /* 0x000fe20003f45070 */
[----:B------:R-:W-:Y:S01]  /*01e0*/  IMAD.MOV R13, RZ, RZ, -R16 ;  /* 0x000000ffff0d7224 */ /* 0x000fe200078e0a10 */
        /* <DEDUP_REMOVED lines=13> */
[----:B------:R-:W-:-:S05]  /*02c0*/  IMAD R9, R16, R6, R9 ;  /* 0x0000000610097224 */ /* 0x000fca00078e0209 */
[----:B------:R-:W-:-:S13]  /*02d0*/  ISETP.GE.U32.AND P0, PT, R9, R16, PT ;  /* 0x000000100900720c */ /* 0x000fda0003f06070 */
[----:B------:R-:W-:Y:S02]  /*02e0*/  @P0 IMAD.IADD R9, R9, 0x1, -R16 ;  /* 0x0000000109090824 */ /* 0x000fe400078e0a10 */
[----:B------:R-:W-:-:S03]  /*02f0*/  @P0 VIADD R7, R7, 0x1 ;  /* 0x0000000107070836 */ /* 0x000fc60000000000 */
[----:B------:R-:W-:-:S13]  /*0300*/  ISETP.GE.U32.AND P1, PT, R9, R16, PT ;  /* 0x000000100900720c */ /* 0x000fda0003f26070 */
[----:B------:R-:W-:Y:S01]  /*0310*/  @P1 VIADD R7, R7, 0x1 ;  /* 0x0000000107071836 */ /* 0x000fe20000000000 */
[----:B------:R-:W-:-:S05]  /*0320*/  @!P2 LOP3.LUT R7, RZ, R16, RZ, 0x33, !PT ;  /* 0x00000010ff07a212 */ /* 0x000fca00078e33ff */
[----:B------:R-:W-:-:S05]  /*0330*/  IMAD.IADD R8, R10, 0x1, R7 ;  /* 0x000000010a087824 */ /* 0x000fca00078e0207 */
[C---:B------:R-:W-:Y:S02]  /*0340*/  LOP3.LUT R6, R8.reuse, 0x3, RZ, 0xc0, !PT ;  /* 0x0000000308067812 */ /* 0x040fe400078ec0ff */
[----:B------:R-:W-:Y:S02]  /*0350*/  ISETP.GE.U32.AND P1, PT, R8, 0x3, PT ;  /* 0x000000030800780c */ /* 0x000fe40003f26070 */
[----:B------:R-:W-:-:S13]  /*0360*/  ISETP.NE.AND P0, PT, R6, 0x3, PT ;  /* 0x000000030600780c */ /* 0x000fda0003f05270 */
[----:B------:R-:W-:Y:S05]  /*0370*/  @!P0 BRA `(.L_x_62) ;  /* 0x0000000000308947 */ /* 0x000fea0003800000 */
[----:B------:R-:W0:Y:S01]  /*0380*/  LDC.64 R6, c[0x0][0x3a0] ;  /* 0x0000e800ff067b82 */ /* 0x000e220000000a00 */
[----:B------:R-:W-:Y:S02]  /*0390*/  VIADD R8, R8, 0x1 ;  /* 0x0000000108087836 */ /* 0x000fe40000000000 */
[----:B------:R-:W-:Y:S02]  /*03a0*/  IMAD.MOV.U32 R10, RZ, RZ, RZ ;  /* 0x000000ffff0a7224 */ /* 0x000fe400078e00ff */
[----:B------:R-:W-:Y:S01]  /*03b0*/  IMAD.MOV.U32 R11, RZ, RZ, 0x7fc00000 ;  /* 0x7fc00000ff0b7424 */ /* 0x000fe200078e00ff */
[----:B------:R-:W-:-:S07]  /*03c0*/  LOP3.LUT R13, R8, 0x3, RZ, 0xc0, !PT ;  /* 0x00000003080d7812 */ /* 0x000fce00078ec0ff */
.L_x_63:
[----:B-1----:R-:W-:Y:S02]  /*03d0*/  IMAD R9, R0, UR5, R5 ;  /* 0x0000000500097c24 */ /* 0x002fe4000f8e0205 */
[----:B------:R-:W-:Y:S02]  /*03e0*/  VIADD R10, R10, 0x1 ;  /* 0x000000010a0a7836 */ /* 0x000fe40000000000 */
[----:B0-----:R-:W-:-:S03]  /*03f0*/  IMAD.WIDE R8, R9, 0x4, R6 ;  /* 0x0000000409087825 */ /* 0x001fc600078e0206 */
[----:B------:R-:W-:Y:S01]  /*0400*/  ISETP.NE.AND P0, PT, R10, R13, PT ;  /* 0x0000000d0a00720c */ /* 0x000fe20003f05270 */
[----:B------:R-:W-:Y:S01]  /*0410*/  IMAD.IADD R5, R16, 0x1, R5 ;  /* 0x0000000110057824 */ /* 0x000fe200078e0205 */
[----:B------:R1:W-:Y:S11]  /*0420*/  STG.E desc[UR8][R8.64], R11 ;  /* 0x0000000b08007986 */ /* 0x0003f6000c101908 */
[----:B------:R-:W-:Y:S05]  /*0430*/  @P0 BRA `(.L_x_63) ;  /* 0xfffffffc00e40947 */ /* 0x000fea000383ffff */
.L_x_62:
[----:B------:R-:W-:Y:S05]  /*0440*/  BSYNC.RECONVERGENT B1 ;  /* 0x0000000000017941 */ /* 0x000fea0003800200 */
.L_x_61:
[----:B------:R-:W-:Y:S05]  /*0450*/  @!P1 BRA `(.L_x_60) ;  /* 0x0000000000389947 */ /* 0x000fea0003800000 */
[----:B------:R-:W0:Y:S01]  /*0460*/  LDC.64 R6, c[0x0][0x3a0] ;  /* 0x0000e800ff067b82 */ /* 0x000e220000000a00 */
[----:B------:R-:W-:-:S07]  /*0470*/  IMAD.MOV.U32 R21, RZ, RZ, 0x7fc00000 ;  /* 0x7fc00000ff157424 */ /* 0x000fce00078e00ff */
.L_x_64:
[--C-:B--2---:R-:W-:Y:S02]  /*0480*/  IMAD R15, R0, UR5, R5.reuse ;  /* 0x00000005000f7c24 */ /* 0x104fe4000f8e0205 */
[----:B------:R-:W-:Y:S02]  /*0490*/  IMAD R5, R16, 0x4, R5 ;  /* 0x0000000410057824 */ /* 0x000fe400078e0205 */
[----:B0-----:R-:W-:-:S03]  /*04a0*/  IMAD.WIDE R14, R15, 0x4, R6 ;  /* 0x000000040f0e7825 */ /* 0x001fc600078e0206 */
[----:B------:R-:W-:Y:S02]  /*04b0*/  ISETP.GE.AND P0, PT, R5, R4, PT ;  /* 0x000000040500720c */ /* 0x000fe40003f06270 */
[----:B------:R2:W-:Y:S01]  /*04c0*/  STG.E desc[UR8][R14.64], R21 ;  /* 0x000000150e007986 */ /* 0x0005e2000c101908 */
[----:B-1----:R-:W-:-:S05]  /*04d0*/  IMAD.WIDE R8, R16, 0x4, R14 ;  /* 0x0000000410087825 */ /* 0x002fca00078e020e */
[----:B------:R2:W-:Y:S01]  /*04e0*/  STG.E desc[UR8][R8.64], R21 ;  /* 0x0000001508007986 */ /* 0x0005e2000c101908 */
[----:B------:R-:W-:-:S05]  /*04f0*/  IMAD.WIDE R10, R16, 0x4, R8 ;  /* 0x00000004100a7825 */ /* 0x000fca00078e0208 */
[----:B------:R2:W-:Y:S01]  /*0500*/  STG.E desc[UR8][R10.64], R21 ;  /* 0x000000150a007986 */ /* 0x0005e2000c101908 */
[----:B------:R-:W-:-:S05]  /*0510*/  IMAD.WIDE R12, R16, 0x4, R10 ;  /* 0x00000004100c7825 */ /* 0x000fca00078e020a */
[----:B------:R2:W-:Y:S01]  /*0520*/  STG.E desc[UR8][R12.64], R21 ;  /* 0x000000150c007986 */ /* 0x0005e2000c101908 */
[----:B------:R-:W-:Y:S05]  /*0530*/  @!P0 BRA `(.L_x_64) ;  /* 0xfffffffc00d08947 */ /* 0x000fea000383ffff */
.L_x_60:
[----:B------:R-:W-:Y:S05]  /*0540*/  BSYNC.RECONVERGENT B0 ;  /* 0x0000000000007941 */ /* 0x000fea0003800200 */
.L_x_59:
[----:B------:R-:W-:Y:S01]  /*0550*/  VIADD R4, R19, 0x1 ;  /* 0x0000000113047836 */ /* 0x000fe20000000000 */
[----:B------:R-:W-:Y:S01]  /*0560*/  UMOV UR4, 0x54442d18 ;  /* 0x54442d1800047882 */ /* 0x000fe20000000000 */
[----:B------:R-:W-:Y:S01]  /*0570*/  IMAD.MOV.U32 R6, RZ, RZ, 0x1 ;  /* 0x00000001ff067424 */ /* 0x000fe200078e00ff */
[----:B------:R-:W-:-:S03]  /*0580*/  UMOV UR5, 0x400921fb ;  /* 0x400921fb00057882 */ /* 0x000fc60000000000 */
[----:B------:R-:W0:Y:S08]  /*0590*/  I2F.F64.U32 R4, R4 ;  /* 0x0000000400047312 */ /* 0x000e300000201800 */
[----:B0-----:R-:W1:Y:S02]  /*05a0*/  MUFU.RCP64H R7, R5 ;  /* 0x0000000500077308 */ /* 0x001e640000001800 */
[----:B-12---:R-:W-:-:S08]  /*05b0*/  DFMA R8, -R4, R6, 1 ;  /* 0x3ff000000408742b */ /* 0x006fd00000000106 */
        /* <DEDUP_REMOVED lines=15> */
[----:B------:R-:W-:Y:S05]  /*06b0*/  CALL.REL.NOINC `($__internal_4_$__cuda_sm20_div_rn_f64_full) ;  /* 0x0000001800547944 */ /* 0x000fea0003c00000 */
.L_x_65:
        /* <DEDUP_REMOVED lines=11> */
[----:B------:R-:W-:-:S04]  /*0770*/  UMOV UR5, 0x3ff921fb ;  /* 0x3ff921fb00057882 */ /* 0x000fc80000000000 */
        /* <DEDUP_REMOVED lines=13> */
[----:B------:R-:W-:Y:S05]  /*0850*/  CALL.REL.NOINC `($sinwma_batch_f32$__internal_trig_reduction_slowpathd) ;  /* 0x0000002000bc7944 */ /* 0x000fea0003c00000 */
.L_x_67:
[----:B------:R-:W-:Y:S05]  /*0860*/  BSYNC.RECONVERGENT B0 ;  /* 0x0000000000007941 */ /* 0x000fea0003800200 */
.L_x_66:
        /* <DEDUP_REMOVED lines=11> */
[----:B------:R-:W-:Y:S01]  /*0920*/  BSSY.RECONVERGENT B0, `(.L_x_68) ;  /* 0x000002c000007945 */ /* 0x000fe20003800200 */
[----:B------:R-:W-:Y:S01]  /*0930*/  ISETP.NE.U32.AND P0, PT, R20, 0x1, PT ;  /* 0x000000011400780c */ /* 0x000fe20003f05070 */
[----:B------:R-:W-:-:S03]  /*0940*/  IMAD.MOV.U32 R20, RZ, RZ, 0x20fd8164 ;  /* 0x20fd8164ff147424 */ /* 0x000fc600078e00ff */
[----:B------:R-:W-:Y:S02]  /*0950*/  FSEL R21, -R21, 0.11223486810922622681, !P0 ;  /* 0x3de5db6515157808 */ /* 0x000fe40004000100 */
[----:B------:R-:W-:-:S06]  /*0960*/  FSEL R20, R20, -8.06006814911005101289e+34, !P0 ;  /* 0xf9785eba14147808 */ /* 0x000fcc0004000000 */
[C---:B--2---:R-:W-:Y:S01]  /*0970*/  DFMA R4, R24.reuse, R20, R4 ;  /* 0x000000141804722b */ /* 0x044fe20000000004 */
[----:B------:R-:W0:Y:S07]  /*0980*/  I2F.F64.U32 R20, R19 ;  /* 0x0000001300147312 */ /* 0x000e2e0000201800 */
[----:B------:R-:W-:-:S08]  /*0990*/  DFMA R4, R24, R4, R6 ;  /* 0x000000041804722b */ /* 0x000fd00000000006 */
[----:B---3--:R-:W-:-:S08]  /*09a0*/  DFMA R4, R24, R4, R8 ;  /* 0x000000041804722b */ /* 0x008fd00000000008 */
[----:B------:R-:W-:-:S08]  /*09b0*/  DFMA R4, R24, R4, R10 ;  /* 0x000000041804722b */ /* 0x000fd0000000000a */
[----:B----4-:R-:W-:-:S08]  /*09c0*/  DFMA R4, R24, R4, R12 ;  /* 0x000000041804722b */ /* 0x010fd0000000000c */
        /* <DEDUP_REMOVED lines=32> */
[----:B------:R-:W-:Y:S05]  /*0bd0*/  CALL.REL.NOINC `($sinwma_batch_f32$__internal_trig_reduction_slowpathd) ;  /* 0x0000001c00dc7944 */ /* 0x000fea0003c00000 */
.L_x_69:
[----:B------:R-:W-:Y:S05]  /*0be0*/  BSYNC.RECONVERGENT B0 ;  /* 0x0000000000007941 */ /* 0x000fea0003800200 */
.L_x_68:
[----:B------:R-:W0:Y:S01]  /*0bf0*/  LDCU.64 UR4, c[0x4][0x10] ;  /* 0x01000200ff0477ac */ /* 0x000e220008000a00 */
[----:B------:R-:W-:-:S05]  /*0c00*/  IMAD.SHL.U32 R4, R18, 0x40, RZ ;  /* 0x0000004012047824 */ /* 0x000fca00078e00ff */
[----:B------:R-:W-:-:S04]  /*0c10*/  LOP3.LUT R4, R4, 0x40, RZ, 0xc0, !PT ;  /* 0x0000004004047812 */ /* 0x000fc800078ec0ff */
[----:B0-----:R-:W-:-:S05]  /*0c20*/  IADD3 R28, P0, PT, R4, UR4, RZ ;  /* 0x00000004041c7c10 */ /* 0x001fca000ff1e0ff */
[----:B------:R-:W-:-:S05]  /*0c30*/  IMAD.X R29, RZ, RZ, UR5, P0 ;  /* 0x00000005ff1d7e24 */ /* 0x000fca00080e06ff */
[----:B------:R-:W2:Y:S01]  /*0c40*/  LDG.E.128.CONSTANT R4, desc[UR8][R28.64] ;  /* 0x000000081c047981 */ /* 0x000ea2000c1e9d00 */
[----:B------:R-:W-:Y:S01]  /*0c50*/  LOP3.LUT R8, R18, 0x1, RZ, 0xc0, !PT ;  /* 0x0000000112087812 */ /* 0x000fe200078ec0ff */
[----:B------:R-:W-:Y:S01]  /*0c60*/  IMAD.MOV.U32 R9, RZ, RZ, 0x20fd8164 ;  /* 0x20fd8164ff097424 */ /* 0x000fe200078e00ff */
[----:B------:R-:W-:Y:S01]  /*0c70*/  DMUL R24, R26, R26 ;  /* 0x0000001a1a187228 */ /* 0x000fe20000000000 */
[----:B------:R-:W-:Y:S01]  /*0c80*/  IMAD.MOV.U32 R10, RZ, RZ, 0x3da8ff83 ;  /* 0x3da8ff83ff0a7424 */ /* 0x000fe200078e00ff */
[----:B------:R-:W-:Y:S01]  /*0c90*/  ISETP.NE.U32.AND P0, PT, R8, 0x1, PT ;  /* 0x000000010800780c */ /* 0x000fe20003f05070 */
[----:B------:R-:W3:Y:S03]  /*0ca0*/  LDG.E.128.CONSTANT R12, desc[UR8][R28.64+0x20] ;  /* 0x000020081c0c7981 */ /* 0x000ee6000c1e9d00 */
[----:B------:R-:W-:Y:S02]  /*0cb0*/  FSEL R8, R9, -8.06006814911005101289e+34, !P0 ;  /* 0xf9785eba09087808 */ /* 0x000fe40004000000 */
[----:B------:R-:W-:-:S06]  /*0cc0*/  FSEL R9, -R10, 0.11223486810922622681, !P0 ;  /* 0x3de5db650a097808 */ /* 0x000fcc0004000100 */
[C---:B--2---:R-:W-:Y:S01]  /*0cd0*/  DFMA R4, R24.reuse, R8, R4 ;  /* 0x000000081804722b */ /* 0x044fe20000000004 */
[----:B------:R-:W2:Y:S07]  /*0ce0*/  LDG.E.128.CONSTANT R8, desc[UR8][R28.64+0x10] ;  /* 0x000010081c087981 */ /* 0x000eae000c1e9d00 */
[----:B------:R-:W-:Y:S01]  /*0cf0*/  DFMA R4, R24, R4, R6 ;  /* 0x000000041804722b */ /* 0x000fe20000000006 */
[----:B------:R-:W-:Y:S01]  /*0d00*/  UMOV UR4, 0xc924223 ;  /* 0x0c92422300047882 */ /* 0x000fe20000000000 */
[----:B------:R-:W-:Y:S01]  /*0d10*/  UMOV UR5, 0x3bc79ca1 ;  /* 0x3bc79ca100057882 */ /* 0x000fe20000000000 */
[----:B------:R-:W-:Y:S01]  /*0d20*/  BSSY.RECONVERGENT B0, `(.L_x_70) ;  /* 0x0000024000007945 */ /* 0x000fe20003800200 */
[----:B------:R-:W-:-:S04]  /*0d30*/  DSETP.GT.AND P1, PT, |R22|, UR4, PT ;  /* 0x0000000416007e2a */ /* 0x000fc8000bf24200 */
[----:B--2---:R-:W-:-:S08]  /*0d40*/  DFMA R4, R24, R4, R8 ;  /* 0x000000041804722b */ /* 0x004fd00000000008 */
[----:B------:R-:W-:Y:S02]  /*0d50*/  DFMA R10, R24, R4, R10 ;  /* 0x00000004180a722b */ /* 0x000fe4000000000a */
[----:B------:R-:W0:Y:S01]  /*0d60*/  MUFU.RCP64H R5, R23 ;  /* 0x0000001700057308 */ /* 0x000e220000001800 */
[----:B------:R-:W-:-:S05]  /*0d70*/  IMAD.MOV.U32 R4, RZ, RZ, 0x1 ;  /* 0x00000001ff047424 */ /* 0x000fca00078e00ff */
[----:B---3--:R-:W-:-:S08]  /*0d80*/  DFMA R10, R24, R10, R12 ;  /* 0x0000000a180a722b */ /* 0x008fd0000000000c */
[----:B------:R-:W-:Y:S02]  /*0d90*/  DFMA R14, R24, R10, R14 ;  /* 0x0000000a180e722b */ /* 0x000fe4000000000e */
[----:B0-----:R-:W-:-:S06]  /*0da0*/  DFMA R6, -R22, R4, 1 ;  /* 0x3ff000001606742b */ /* 0x001fcc0000000104 */
[----:B------:R-:W-:Y:S02]  /*0db0*/  DFMA R26, R14, R26, R26 ;  /* 0x0000001a0e1a722b */ /* 0x000fe4000000001a */
[----:B------:R-:W-:Y:S02]  /*0dc0*/  DFMA R14, R24, R14, 1 ;  /* 0x3ff00000180e742b */ /* 0x000fe4000000000e */
[----:B------:R-:W-:-:S08]  /*0dd0*/  DFMA R6, R6, R6, R6 ;  /* 0x000000060606722b */ /* 0x000fd00000000006 */
[----:B------:R-:W-:Y:S01]  /*0de0*/  DFMA R4, R4, R6, R4 ;  /* 0x000000060404722b */ /* 0x000fe20000000004 */
[----:B------:R-:W-:Y:S02]  /*0df0*/  FSEL R10, R14, R26, !P0 ;  /* 0x0000001a0e0a7208 */ /* 0x000fe40004000000 */
[----:B------:R-:W-:-:S05]  /*0e00*/  FSEL R11, R15, R27, !P0 ;  /* 0x0000001b0f0b7208 */ /* 0x000fca0004000000 */
[----:B------:R-:W-:Y:S02]  /*0e10*/  DFMA R8, -R22, R4, 1 ;  /* 0x3ff000001608742b */ /* 0x000fe40000000104 */
[----:B------:R-:W-:Y:S01]  /*0e20*/  DADD R6, RZ, -R10 ;  /* 0x00000000ff067229 */ /* 0x000fe2000000080a */
[----:B------:R-:W-:-:S05]  /*0e30*/  LOP3.LUT P0, RZ, R18, 0x2, RZ, 0xc0, !PT ;  /* 0x0000000212ff7812 */ /* 0x000fca000780c0ff */
[----:B------:R-:W-:-:S04]  /*0e40*/  DFMA R4, R4, R8, R4 ;  /* 0x000000080404722b */ /* 0x000fc80000000004 */
[----:B------:R-:W-:Y:S02]  /*0e50*/  FSEL R6, R10, R6, !P0 ;  /* 0x000000060a067208 */ /* 0x000fe40004000000 */
[----:B------:R-:W-:-:S06]  /*0e60*/  FSEL R7, R11, R7, !P0 ;  /* 0x000000070b077208 */ /* 0x000fcc0004000000 */
[----:B------:R-:W-:-:S08]  /*0e70*/  DMUL R8, R4, R6 ;  /* 0x0000000604087228 */ /* 0x000fd00000000000 */
[----:B------:R-:W-:-:S08]  /*0e80*/  DFMA R10, -R22, R8, R6 ;  /* 0x00000008160a722b */ /* 0x000fd00000000106 */
[----:B------:R-:W-:Y:S01]  /*0e90*/  DFMA R4, R4, R10, R8 ;  /* 0x0000000a0404722b */ /* 0x000fe20000000008 */
[----:B------:R-:W-:-:S09]  /*0ea0*/  FSETP.GEU.AND P2, PT, |R7|, 6.5827683646048100446e-37, PT ;  /* 0x036000000700780b */ /* 0x000fd20003f4e200 */
        /* <DEDUP_REMOVED lines=8> */
[----:B------:R-:W-:Y:S05]  /*0f30*/  CALL.REL.NOINC `($__internal_4_$__cuda_sm20_div_rn_f64_full) ;  /* 0x0000001000347944 */ /* 0x000fea0003c00000 */
[----:B------:R-:W-:Y:S02]  /*0f40*/  IMAD.MOV.U32 R4, RZ, RZ, R22 ;  /* 0x000000ffff047224 */ /* 0x000fe400078e0016 */
[----:B------:R-:W-:-:S07]  /*0f50*/  IMAD.MOV.U32 R5, RZ, RZ, R23 ;  /* 0x000000ffff057224 */ /* 0x000fce00078e0017 */
.L_x_71:
[----:B------:R-:W-:Y:S05]  /*0f60*/  BSYNC.RECONVERGENT B0 ;  /* 0x0000000000007941 */ /* 0x000fea0003800200 */
.L_x_70:
        /* <DEDUP_REMOVED lines=16> */
[----:B------:R-:W-:Y:S05]  /*1070*/  CALL.REL.NOINC `($__internal_3_$__cuda_sm20_dblrcp_rn_slowpath_v3) ;  /* 0x0000000c00487944 */ /* 0x000fea0003c00000 */
.L_x_73:
[----:B------:R-:W-:Y:S05]  /*1080*/  BSYNC.RECONVERGENT B0 ;  /* 0x0000000000007941 */ /* 0x000fea0003800200 */
.L_x_72:
[----:B------:R-:W-:Y:S01]  /*1090*/  ISETP.GE.U32.AND P1, PT, R2, R19, PT ;  /* 0x000000130200720c */ /* 0x000fe20003f26070 */
[----:B------:R-:W-:Y:S01]  /*10a0*/  BSSY.RECONVERGENT B0, `(.L_x_74) ;  /* 0x000006f000007945 */ /* 0x000fe20003800200 */
[----:B------:R-:W-:Y:S02]  /*10b0*/  FSEL R6, R8, RZ, P0 ;  /* 0x000000ff08067208 */ /* 0x000fe40000000000 */
[----:B------:R-:W-:-:S09]  /*10c0*/  FSEL R7, R9, RZ, P0 ;  /* 0x000000ff09077208 */ /* 0x000fd20000000000 */
        /* <DEDUP_REMOVED lines=15> */
[----:B------:R-:W-:Y:S05]  /*11c0*/  CALL.REL.NOINC `($__internal_5_$__cuda_sm3x_div_rn_noftz_f32_slowpath) ;  /* 0x0000001400047944 */ /* 0x000fea0003c00000 */
[----:B------:R-:W-:-:S07]  /*11d0*/  IMAD.MOV.U32 R11, RZ, RZ, R5 ;  /* 0x000000ffff0b7224 */ /* 0x000fce00078e0005 */
.L_x_76:
[----:B------:R-:W0:Y:S01]  /*11e0*/  S2R R4, SR_CgaCtaId ;  /* 0x0000000000047919 */ /* 0x000e220000008800 */
[----:B------:R-:W-:Y:S01]  /*11f0*/  MOV R13, 0x400 ;  /* 0x00000400000d7802 */ /* 0x000fe20000000f00 */
[----:B------:R-:W-:-:S03]  /*1200*/  IMAD.MOV.U32 R12, RZ, RZ, R2 ;  /* 0x000000ffff0c7224 */ /* 0x000fc600078e0002 */
[----:B0-----:R-:W-:-:S07]  /*1210*/  LEA R13, R4, R13, 0x18 ;  /* 0x0000000d040d7211 */ /* 0x001fce00078ec0ff */
.L_x_80:
[----:B0-----:R-:W-:Y:S01]  /*1220*/  VIADD R4, R12, 0x1 ;  /* 0x000000010c047836 */ /* 0x001fe20000000000 */
[----:B------:R-:W-:Y:S04]  /*1230*/  BSSY.RECONVERGENT B1, `(.L_x_77) ;  /* 0x000003e000017945 */ /* 0x000fe80003800200 */
[----:B------:R-:W-:-:S05]  /*1240*/  I2FP.F32.S32 R4, R4 ;  /* 0x0000000400047245 */ /* 0x000fca0000201400 */
[----:B------:R-:W-:-:S04]  /*1250*/  FMUL R14, R4, R11 ;  /* 0x0000000b040e7220 */ /* 0x000fc80000400000 */
[C---:B------:R-:W-:Y:S01]  /*1260*/  FMUL R4, R14.reuse, 0.63661974668502807617 ;  /* 0x3f22f9830e047820 */ /* 0x040fe20000400000 */
[----:B------:R-:W-:-:S03]  /*1270*/  FSETP.GE.AND P0, PT, |R14|, 105615, PT ;  /* 0x47ce47800e00780b */ /* 0x000fc60003f06200 */
[----:B------:R-:W0:Y:S02]  /*1280*/  F2I.NTZ R7, R4 ;  /* 0x0000000400077305 */ /* 0x000e240000203100 */
[----:B0-----:R-:W-:-:S05]  /*1290*/  I2FP.F32.S32 R5, R7 ;  /* 0x0000000700057245 */ /* 0x001fca0000201400 */
[----:B------:R-:W-:-:S04]  /*12a0*/  FFMA R6, R5, -1.5707962512969970703, R14 ;  /* 0xbfc90fda05067823 */ /* 0x000fc8000000000e */
[----:B------:R-:W-:-:S04]  /*12b0*/  FFMA R6, R5, -7.5497894158615963534e-08, R6 ;  /* 0xb3a2216805067823 */ /* 0x000fc80000000006 */
[----:B------:R-:W-:Y:S01]  /*12c0*/  FFMA R5, R5, -5.3903029534742383927e-15, R6 ;  /* 0xa7c234c505057823 */ /* 0x000fe20000000006 */
[----:B-1----:R-:W-:Y:S06]  /*12d0*/  @!P0 BRA `(.L_x_78) ;  /* 0x0000000000cc8947 */ /* 0x002fec0003800000 */
        /* <DEDUP_REMOVED lines=10> */
.L_x_79:
[----:B0-----:R-:W-:-:S06]  /*1380*/  IMAD.WIDE.U32 R6, R18, 0x4, R4 ;  /* 0x0000000412067825 */ /* 0x001fcc00078e0004 */
[----:B------:R-:W2:Y:S01]  /*1390*/  LDG.E.CONSTANT R6, desc[UR8][R6.64] ;  /* 0x0000000806067981 */ /* 0x000ea2000c1e9900 */
[C---:B-1----:R-:W-:Y:S02]  /*13a0*/  IMAD R20, R18.reuse, 0x4, R1 ;  /* 0x0000000412147824 */ /* 0x042fe400078e0201 */
        /* <DEDUP_REMOVED lines=16> */
[----:B------:R-:W3:Y:S01]  /*14b0*/  @P0 LDL R4, [R9+0x10] ;  /* 0x0000100009040983 */ /* 0x000ee20000100800 */
[----:B------:R-:W-:Y:S01]  /*14c0*/  LOP3.LUT R7, R7, 0x1f, RZ, 0xc0, !PT ;  /* 0x0000001f07077812 */ /* 0x000fe200078ec0ff */
[----:B------:R-:W-:Y:S01]  /*14d0*/  UMOV UR4, 0x54442d19 ;  /* 0x54442d1900047882 */ /* 0x000fe20000000000 */
[----:B------:R-:W-:-:S02]  /*14e0*/  UMOV UR5, 0x3bf921fb ;  /* 0x3bf921fb00057882 */ /* 0x000fc40000000000 */
[-C--:B--2---:R-:W-:Y:S02]  /*14f0*/  @P0 SHF.L.W.U32.HI R6, R5, R7.reuse, R6 ;  /* 0x0000000705060219 */ /* 0x084fe40000010e06 */
[----:B---3--:R-:W-:Y:S02]  /*1500*/  @P0 SHF.L.W.U32.HI R5, R4, R7, R5 ;  /* 0x0000000704050219 */ /* 0x008fe40000010e05 */
[----:B------:R-:W-:Y:S02]  /*1510*/  ISETP.GE.AND P0, PT, R14, RZ, PT ;  /* 0x000000ff0e00720c */ /* 0x000fe40003f06270 */
[C-C-:B------:R-:W-:Y:S01]  /*1520*/  SHF.L.W.U32.HI R7, R5.reuse, 0x2, R6.reuse ;  /* 0x0000000205077819 */ /* 0x140fe20000010e06 */
[----:B------:R-:W-:Y:S01]  /*1530*/  IMAD.SHL.U32 R5, R5, 0x4, RZ ;  /* 0x0000000405057824 */ /* 0x000fe200078e00ff */
[----:B------:R-:W-:Y:S02]  /*1540*/  SHF.R.U32.HI R6, RZ, 0x1e, R6 ;  /* 0x0000001eff067819 */ /* 0x000fe40000011606 */
[----:B------:R-:W-:-:S02]  /*1550*/  SHF.R.S32.HI R8, RZ, 0x1f, R7 ;  /* 0x0000001fff087819 */ /* 0x000fc40000011407 */
[C---:B------:R-:W-:Y:S02]  /*1560*/  LOP3.LUT R14, R7.reuse, R14, RZ, 0x3c, !PT ;  /* 0x0000000e070e7212 */ /* 0x040fe400078e3cff */
[C---:B------:R-:W-:Y:S02]  /*1570*/  LOP3.LUT R4, R8.reuse, R5, RZ, 0x3c, !PT ;  /* 0x0000000508047212 */ /* 0x040fe400078e3cff */
[----:B------:R-:W-:Y:S02]  /*1580*/  LOP3.LUT R5, R8, R7, RZ, 0x3c, !PT ;  /* 0x0000000708057212 */ /* 0x000fe400078e3cff */
[----:B------:R-:W-:Y:S02]  /*1590*/  LEA.HI R7, R7, R6, RZ, 0x1 ;  /* 0x0000000607077211 */ /* 0x000fe400078f08ff */
[----:B------:R-:W-:Y:S02]  /*15a0*/  ISETP.GE.AND P1, PT, R14, RZ, PT ;  /* 0x000000ff0e00720c */ /* 0x000fe40003f26270 */
[----:B------:R-:W2:Y:S01]  /*15b0*/  I2F.F64.S64 R4, R4 ;  /* 0x0000000400047312 */ /* 0x000ea20000301c00 */
[----:B------:R-:W-:-:S04]  /*15c0*/  IMAD.MOV R6, RZ, RZ, -R7 ;  /* 0x000000ffff067224 */ /* 0x000fc800078e0a07 */
[----:B------:R-:W-:Y:S01]  /*15d0*/  @!P0 IMAD.MOV.U32 R7, RZ, RZ, R6 ;  /* 0x000000ffff078224 */ /* 0x000fe200078e0006 */
[----:B--2---:R-:W-:-:S10]  /*15e0*/  DMUL R8, R4, UR4 ;  /* 0x0000000404087c28 */ /* 0x004fd40008000000 */
[----:B------:R-:W2:Y:S02]  /*15f0*/  F2F.F32.F64 R8, R8 ;  /* 0x0000000800087310 */ /* 0x000ea40000301000 */
[----:B0-2---:R-:W-:-:S07]  /*1600*/  FSEL R5, -R8, R8, !P1 ;  /* 0x0000000808057208 */ /* 0x005fce0004800100 */
.L_x_78:
[----:B------:R-:W-:Y:S05]  /*1610*/  BSYNC.RECONVERGENT B1 ;  /* 0x0000000000017941 */ /* 0x000fea0003800200 */
.L_x_77:
[----:B------:R-:W-:Y:S02]  /*1620*/  IMAD.MOV.U32 R4, RZ, RZ, 0x37cbac00 ;  /* 0x37cbac00ff047424 */ /* 0x000fe400078e00ff */
[----:B------:R-:W-:Y:S01]  /*1630*/  FMUL R9, R5, R5 ;  /* 0x0000000505097220 */ /* 0x000fe20000400000 */
[C---:B------:R-:W-:Y:S01]  /*1640*/  LOP3.LUT R6, R7.reuse, 0x1, RZ, 0xc0, !PT ;  /* 0x0000000107067812 */ /* 0x040fe200078ec0ff */
[----:B------:R-:W-:Y:S01]  /*1650*/  IMAD.MOV.U32 R8, RZ, RZ, 0x3d2aaabb ;  /* 0x3d2aaabbff087424 */ /* 0x000fe200078e00ff */
[----:B------:R-:W-:Y:S01]  /*1660*/  LOP3.LUT P1, RZ, R7, 0x2, RZ, 0xc0, !PT ;  /* 0x0000000207ff7812 */ /* 0x000fe2000782c0ff */
[----:B------:R-:W-:Y:S01]  /*1670*/  FFMA R4, R9, R4, -0.0013887860113754868507 ;  /* 0xbab607ed09047423 */ /* 0x000fe20000000004 */
[----:B------:R-:W-:Y:S01]  /*1680*/  ISETP.NE.U32.AND P0, PT, R6, 0x1, PT ;  /* 0x000000010600780c */ /* 0x000fe20003f05070 */
[----:B------:R-:W-:-:S03]  /*1690*/  IMAD.MOV.U32 R14, RZ, RZ, 0x3effffff ;  /* 0x3effffffff0e7424 */ /* 0x000fc600078e00ff */
[----:B------:R-:W-:Y:S02]  /*16a0*/  FSEL R6, R4, -0.00019574658654164522886, !P0 ;  /* 0xb94d415304067808 */ /* 0x000fe40004000000 */
[----:B------:R-:W-:Y:S02]  /*16b0*/  FSEL R8, R8, 0.0083327032625675201416, !P0 ;  /* 0x3c0885e408087808 */ /* 0x000fe40004000000 */
[----:B------:R-:W-:Y:S02]  /*16c0*/  FSEL R4, R5, 1, P0 ;  /* 0x3f80000005047808 */ /* 0x000fe40000000000 */
[----:B------:R-:W-:Y:S01]  /*16d0*/  FSEL R7, -R14, -0.16666662693023681641, !P0 ;  /* 0xbe2aaaa80e077808 */ /* 0x000fe20004000100 */
[C---:B------:R-:W-:Y:S02]  /*16e0*/  FFMA R6, R9.reuse, R6, R8 ;  /* 0x0000000609067223 */ /* 0x040fe40000000008 */
[C---:B------:R-:W-:Y:S02]  /*16f0*/  FFMA R5, R9.reuse, R4, RZ ;  /* 0x0000000409057223 */ /* 0x040fe400000000ff */
[----:B------:R-:W-:-:S04]  /*1700*/  FFMA R6, R9, R6, R7 ;  /* 0x0000000609067223 */ /* 0x000fc80000000007 */
[----:B------:R-:W-:Y:S01]  /*1710*/  FFMA R5, R5, R6, R4 ;  /* 0x0000000605057223 */ /* 0x000fe20000000004 */
[C---:B------:R-:W-:Y:S02]  /*1720*/  IMAD R4, R12.reuse, 0x4, R13 ;  /* 0x000000040c047824 */ /* 0x040fe400078e020d */
[----:B------:R-:W-:Y:S02]  /*1730*/  VIADD R12, R12, UR7 ;  /* 0x000000070c0c7c36 */ /* 0x000fe40008000000 */
[----:B------:R-:W-:-:S04]  /*1740*/  @P1 FADD R5, RZ, -R5 ;  /* 0x80000005ff051221 */ /* 0x000fc80000000000 */
[----:B------:R-:W-:Y:S01]  /*1750*/  FMUL R5, R10, R5 ;  /* 0x000000050a057220 */ /* 0x000fe20000400000 */
[----:B------:R-:W-:-:S04]  /*1760*/  ISETP.GE.AND P0, PT, R12, R19, PT ;  /* 0x000000130c00720c */ /* 0x000fc80003f06270 */
[----:B------:R0:W-:Y:S09]  /*1770*/  STS [R4], R5 ;  /* 0x0000000504007388 */ /* 0x0001f20000000800 */
[----:B------:R-:W-:Y:S05]  /*1780*/  @!P0 BRA `(.L_x_80) ;  /* 0xfffffff800a48947 */ /* 0x000fea000383ffff */
.L_x_75:
[----:B------:R-:W-:Y:S05]  /*1790*/  BSYNC.RECONVERGENT B0 ;  /* 0x0000000000007941 */ /* 0x000fea0003800200 */
.L_x_74:
[----:B------:R-:W2:Y:S08]  /*17a0*/  LDC R8, c[0x0][0x390] ;  /* 0x0000e400ff087b82 */ /* 0x000eb00000000800 */
[----:B------:R-:W-:Y:S01]  /*17b0*/  BAR.SYNC.DEFER_BLOCKING 0x0 ;  /* 0x0000000000007b1d */ /* 0x000fe20000010000 */
[----:B--2---:R-:W-:-:S13]  /*17c0*/  ISETP.GE.AND P0, PT, R17, R8, PT ;  /* 0x000000081100720c */ /* 0x004fda0003f06270 */
[----:B------:R-:W-:Y:S05]  /*17d0*/  @P0 EXIT ;  /* 0x000000000000094d */ /* 0x000fea0003800000 */
[----:B0-----:R-:W0:Y:S01]  /*17e0*/  S2R R5, SR_CgaCtaId ;  /* 0x0000000000057919 */ /* 0x001e220000008800 */
[----:B------:R-:W-:Y:S01]  /*17f0*/  MOV R4, 0x400 ;  /* 0x0000040000047802 */ /* 0x000fe20000000f00 */
[----:B------:R-:W-:Y:S01]  /*1800*/  VIADD R8, R8, 0xffffffff ;  /* 0xffffffff08087836 */ /* 0x000fe20000000000 */
[C---:B------:R-:W-:Y:S01]  /*1810*/  VIMNMX R11, PT, PT, R19.reuse, 0x1, !PT ;  /* 0x00000001130b7848 */ /* 0x040fe20007fe0100 */
[----:B------:R-:W-:Y:S01]  /*1820*/  UIADD3 UR6, UPT, UPT, UR7, -0x1, URZ ;  /* 0xffffffff07067890 */ /* 0x000fe2000fffe0ff */
[----:B------:R-:W-:Y:S02]  /*1830*/  LEA R10, R19, 0x8, 0x2 ;  /* 0x00000008130a7811 */ /* 0x000fe400078e10ff */
[C---:B------:R-:W-:Y:S02]  /*1840*/  LOP3.LUT R9, R11.reuse, 0x7ffffffc, RZ, 0xc0, !PT ;  /* 0x7ffffffc0b097812 */ /* 0x040fe400078ec0ff */
[----:B------:R-:W-:-:S03]  /*1850*/  LOP3.LUT R11, R11, 0x3, RZ, 0xc0, !PT ;  /* 0x000000030b0b7812 */ /* 0x000fc600078ec0ff */
[----:B------:R-:W-:Y:S01]  /*1860*/  IMAD.MOV R13, RZ, RZ, -R9 ;  /* 0x000000ffff0d7224 */ /* 0x000fe200078e0a09 */
[----:B0-----:R-:W-:-:S05]  /*1870*/  LEA R4, R5, R4, 0x18 ;  /* 0x0000000405047211 */ /* 0x001fca00078ec0ff */
[----:B------:R-:W-:-:S07]  /*1880*/  IMAD R12, R19, 0x4, R4 ;  /* 0x00000004130c7824 */ /* 0x000fce00078e0204 */
.L_x_90:
[----:B------:R-:W-:Y:S02]  /*1890*/  VIMNMX R14, PT, PT, R3, R17, !PT ;  /* 0x00000011030e7248 */ /* 0x000fe40007fe0100 */
[----:B------:R-:W-:-:S04]  /*18a0*/  VIADDMNMX.U32 R18, R17, UR6, R8, PT ;  /* 0x0000000611127c46 */ /* 0x000fc8000b800008 */
[----:B------:R-:W-:-:S13]  /*18b0*/  ISETP.GT.AND P0, PT, R14, R18, PT ;  /* 0x000000120e00720c */ /* 0x000fda0003f04270 */
[----:B0-----:R-:W-:Y:S05]  /*18c0*/  @P0 BRA `(.L_x_81) ;  /* 0x0000000400200947 */ /* 0x001fea0003800000 */
[----:B-1----:R-:W-:Y:S01]  /*18d0*/  IADD3 R20, PT, PT, R18, R19, -R14 ;  /* 0x0000001312147210 */ /* 0x002fe20007ffe80e */
[----:B------:R-:W-:Y:S03]  /*18e0*/  BSSY.RECONVERGENT B0, `(.L_x_82) ;  /* 0x000000e000007945 */ /* 0x000fe60003800200 */
[----:B------:R-:W-:-:S13]  /*18f0*/  ISETP.GE.AND P0, PT, R2, R20, PT ;  /* 0x000000140200720c */ /* 0x000fda0003f06270 */
[----:B------:R-:W-:Y:S05]  /*1900*/  @P0 BRA `(.L_x_83) ;  /* 0x00000000002c0947 */ /* 0x000fea0003800000 */
[----:B------:R-:W0:Y:S01]  /*1910*/  LDC.64 R4, c[0x0][0x380] ;  /* 0x0000e000ff047b82 */ /* 0x000e220000000a00 */
[----:B------:R-:W-:Y:S01]  /*1920*/  IADD3 R22, PT, PT, R14, 0x1, -R19 ;  /* 0x000000010e167810 */ /* 0x000fe20007ffe813 */
[----:B------:R-:W-:-:S07]  /*1930*/  IMAD.MOV.U32 R15, RZ, RZ, R2 ;  /* 0x000000ffff0f7224 */ /* 0x000fce00078e0002 */
.L_x_84:
[----:B------:R-:W-:-:S04]  /*1940*/  IMAD.IADD R7, R22, 0x1, R15 ;  /* 0x0000000116077824 */ /* 0x000fc800078e020f */
[----:B01----:R-:W-:-:S06]  /*1950*/  IMAD.WIDE R6, R7, 0x4, R4 ;  /* 0x0000000407067825 */ /* 0x003fcc00078e0204 */
[----:B------:R-:W2:Y:S01]  /*1960*/  LDG.E.CONSTANT R6, desc[UR8][R6.64] ;  /* 0x0000000806067981 */ /* 0x000ea2000c1e9900 */
[C---:B------:R-:W-:Y:S02]  /*1970*/  IMAD R21, R15.reuse, 0x4, R12 ;  /* 0x000000040f157824 */ /* 0x040fe400078e020c */
[----:B------:R-:W-:-:S05]  /*1980*/  VIADD R15, R15, UR7 ;  /* 0x000000070f0f7c36 */ /* 0x000fca0008000000 */
[----:B------:R-:W-:Y:S01]  /*1990*/  ISETP.GE.AND P0, PT, R15, R20, PT ;  /* 0x000000140f00720c */ /* 0x000fe20003f06270 */
[----:B--2---:R1:W-:-:S12]  /*19a0*/  STS [R21], R6 ;  /* 0x0000000615007388 */ /* 0x0043d80000000800 */
[----:B------:R-:W-:Y:S05]  /*19b0*/  @!P0 BRA `(.L_x_84) ;  /* 0xfffffffc00e08947 */ /* 0x000fea000383ffff */
.L_x_83:
[----:B------:R-:W-:Y:S05]  /*19c0*/  BSYNC.RECONVERGENT B0 ;  /* 0x0000000000007941 */ /* 0x000fea0003800200 */
.L_x_82:
[----:B-1----:R-:W-:Y:S01]  /*19d0*/  IMAD.IADD R21, R2, 0x1, R17 ;  /* 0x0000000102157824 */ /* 0x002fe200078e0211 */
[----:B------:R-:W-:Y:S04]  /*19e0*/  BAR.SYNC.DEFER_BLOCKING 0x0 ;  /* 0x0000000000007b1d */ /* 0x000fe80000010000 */
[C---:B------:R-:W-:Y:S02]  /*19f0*/  ISETP.GT.AND P0, PT, R21.reuse, R18, PT ;  /* 0x000000121500720c */ /* 0x040fe40003f04270 */
[----:B------:R-:W-:Y:S02]  /*1a00*/  BSSY.RECONVERGENT B0, `(.L_x_85) ;  /* 0x0000033000007945 */ /* 0x000fe40003800200 */
[----:B------:R-:W-:-:S13]  /*1a10*/  ISETP.LT.OR P0, PT, R21, R14, P0 ;  /* 0x0000000e1500720c */ /* 0x000fda0000701670 */
[----:B------:R-:W-:Y:S05]  /*1a20*/  @P0 BRA `(.L_x_86) ;  /* 0x0000000000c00947 */ /* 0x000fea0003800000 */
[----:B------:R-:W-:Y:S01]  /*1a30*/  ISETP.GE.AND P0, PT, R19, 0x4, PT ;  /* 0x000000041300780c */ /* 0x000fe20003f06270 */
[----:B------:R-:W-:Y:S02]  /*1a40*/  IMAD.IADD R23, R21, 0x1, -R14 ;  /* 0x0000000115177824 */ /* 0x000fe400078e0a0e */
[----:B------:R-:W-:Y:S02]  /*1a50*/  IMAD.MOV.U32 R15, RZ, RZ, RZ ;  /* 0x000000ffff0f7224 */ /* 0x000fe400078e00ff */
[----:B------:R-:W-:-:S08]  /*1a60*/  IMAD.MOV.U32 R4, RZ, RZ, RZ ;  /* 0x000000ffff047224 */ /* 0x000fd000078e00ff */
[----:B------:R-:W-:Y:S05]  /*1a70*/  @!P0 BRA `(.L_x_87) ;  /* 0x0000000000508947 */ /* 0x000fea0003800000 */
[----:B------:R-:W0:Y:S01]  /*1a80*/  S2UR UR5, SR_CgaCtaId ;  /* 0x00000000000579c3 */ /* 0x000e220000008800 */
[----:B------:R-:W-:Y:S01]  /*1a90*/  IMAD R25, R23, 0x4, R10 ;  /* 0x0000000417197824 */ /* 0x000fe200078e020a */
[----:B------:R-:W-:Y:S01]  /*1aa0*/  UMOV UR4, 0x400 ;  /* 0x0000040000047882 */ /* 0x000fe20000000000 */
[----:B------:R-:W-:Y:S02]  /*1ab0*/  IMAD.MOV.U32 R15, RZ, RZ, RZ ;  /* 0x000000ffff0f7224 */ /* 0x000fe400078e00ff */
[----:B------:R-:W-:Y:S01]  /*1ac0*/  IMAD.MOV.U32 R14, RZ, RZ, R13 ;  /* 0x000000ffff0e7224 */ /* 0x000fe200078e000d */
[----:B0-----:R-:W-:-:S12]  /*1ad0*/  ULEA UR4, UR5, UR4, 0x18 ;  /* 0x0000000405047291 */ /* 0x001fd8000f8ec0ff */
.L_x_88:
[----:B------:R-:W-:Y:S01]  /*1ae0*/  LDS R18, [R25+UR4+-0x8] ;  /* 0xfffff80419127984 */ /* 0x000fe20008000800 */
[----:B------:R-:W-:-:S03]  /*1af0*/  VIADD R14, R14, 0x4 ;  /* 0x000000040e0e7836 */ /* 0x000fc60000000000 */
[----:B------:R-:W0:Y:S02]  /*1b00*/  LDS.128 R4, [UR4] ;  /* 0x00000004ff047984 */ /* 0x000e240008000c00 */
[----:B------:R-:W-:Y:S02]  /*1b10*/  ISETP.NE.AND P0, PT, R14, RZ, PT ;  /* 0x000000ff0e00720c */ /* 0x000fe40003f05270 */
[----:B------:R-:W1:Y:S04]  /*1b20*/  LDS R20, [R25+UR4+-0x4] ;  /* 0xfffffc0419147984 */ /* 0x000e680008000800 */
[----:B------:R-:W2:Y:S04]  /*1b30*/  LDS R22, [R25+UR4] ;  /* 0x0000000419167984 */ /* 0x000ea80008000800 */
[----:B------:R-:W3:Y:S01]  /*1b40*/  LDS R24, [R25+UR4+0x4] ;  /* 0x0000040419187984 */ /* 0x000ee20008000800 */
[----:B------:R-:W-:Y:S01]  /*1b50*/  UIADD3 UR4, UPT, UPT, UR4, 0x10, URZ ;  /* 0x0000001004047890 */ /* 0x000fe2000fffe0ff */
[----:B0-----:R-:W-:-:S04]  /*1b60*/  FFMA R4, R18, R4, R15 ;  /* 0x0000000412047223 */ /* 0x001fc8000000000f */
[----:B-1----:R-:W-:-:S04]  /*1b70*/  FFMA R5, R5, R20, R4 ;  /* 0x0000001405057223 */ /* 0x002fc80000000004 */
[----:B--2---:R-:W-:-:S04]  /*1b80*/  FFMA R6, R6, R22, R5 ;  /* 0x0000001606067223 */ /* 0x004fc80000000005 */
[----:B---3--:R-:W-:Y:S01]  /*1b90*/  FFMA R15, R7, R24, R6 ;  /* 0x00000018070f7223 */ /* 0x008fe20000000006 */
[----:B------:R-:W-:Y:S06]  /*1ba0*/  @P0 BRA `(.L_x_88) ;  /* 0xfffffffc00cc0947 */ /* 0x000fec000383ffff */
[----:B------:R-:W-:-:S07]  /*1bb0*/  IMAD.MOV.U32 R4, RZ, RZ, R9 ;  /* 0x000000ffff047224 */ /* 0x000fce00078e0009 */
.L_x_87:
[----:B------:R-:W-:-:S13]  /*1bc0*/  ISETP.NE.AND P0, PT, R11, RZ, PT ;  /* 0x000000ff0b00720c */ /* 0x000fda0003f05270 */
[----:B------:R-:W-:Y:S05]  /*1bd0*/  @!P0 BRA `(.L_x_89) ;  /* 0x0000000000408947 */ /* 0x000fea0003800000 */
[----:B------:R-:W0:Y:S01]  /*1be0*/  S2R R6, SR_CgaCtaId ;  /* 0x0000000000067919 */ /* 0x000e220000008800 */
[----:B------:R-:W-:Y:S01]  /*1bf0*/  MOV R5, 0x400 ;  /* 0x0000040000057802 */ /* 0x000fe20000000f00 */
[----:B------:R-:W-:Y:S01]  /*1c00*/  IMAD.IADD R23, R23, 0x1, R4 ;  /* 0x0000000117177824 */ /* 0x000fe200078e0204 */
[----:B------:R-:W-:-:S03]  /*1c10*/  ISETP.NE.AND P0, PT, R11, 0x1, PT ;  /* 0x000000010b00780c */ /* 0x000fc60003f05270 */
[----:B------:R-:W-:-:S05]  /*1c20*/  IMAD R23, R23, 0x4, R12 ;  /* 0x0000000417177824 */ /* 0x000fca00078e020c */
[----:B------:R-:W-:Y:S01]  /*1c30*/  LDS R14, [R23] ;  /* 0x00000000170e7984 */ /* 0x000fe20000000800 */
[----:B0-----:R-:W-:-:S05]  /*1c40*/  LEA R5, R6, R5, 0x18 ;  /* 0x0000000506057211 */ /* 0x001fca00078ec0ff */
[----:B------:R-:W-:-:S06]  /*1c50*/  IMAD R4, R4, 0x4, R5 ;  /* 0x0000000404047824 */ /* 0x000fcc00078e0205 */
[----:B------:R-:W0:Y:S02]  /*1c60*/  LDS.128 R4, [R4] ;  /* 0x0000000004047984 */ /* 0x000e240000000c00 */
[----:B0-----:R-:W-:Y:S01]  /*1c70*/  FFMA R15, R14, R4, R15 ;  /* 0x000000040e0f7223 */ /* 0x001fe2000000000f */
[----:B------:R-:W-:Y:S06]  /*1c80*/  @!P0 BRA `(.L_x_89) ;  /* 0x0000000000148947 */ /* 0x000fec0003800000 */
[----:B------:R-:W-:Y:S01]  /*1c90*/  ISETP.NE.AND P0, PT, R11, 0x2, PT ;  /* 0x000000020b00780c */ /* 0x000fe20003f05270 */
[----:B------:R-:W0:-:S12]  /*1ca0*/  LDS R4, [R23+0x4] ;  /* 0x0000040017047984 */ /* 0x000e180000000800 */
[----:B------:R-:W1:Y:S01]  /*1cb0*/  @P0 LDS R14, [R23+0x8] ;  /* 0x00000800170e0984 */ /* 0x000e620000000800 */
[----:B0-----:R-:W-:-:S04]  /*1cc0*/  FFMA R15, R4, R5, R15 ;  /* 0x00000005040f7223 */ /* 0x001fc8000000000f */
[----:B-1----:R-:W-:-:S07]  /*1cd0*/  @P0 FFMA R15, R14, R6, R15 ;  /* 0x000000060e0f0223 */ /* 0x002fce000000000f */
.L_x_89:
[----:B------:R-:W0:Y:S01]  /*1ce0*/  LDC.64 R4, c[0x0][0x3a0] ;  /* 0x0000e800ff047b82 */ /* 0x000e220000000a00 */
[----:B------:R-:W1:Y:S02]  /*1cf0*/  LDCU UR4, c[0x0][0x390] ;  /* 0x00007200ff0477ac */ /* 0x000e640008000800 */
[----:B-1----:R-:W-:-:S04]  /*1d00*/  IMAD R21, R0, UR4, R21 ;  /* 0x0000000400157c24 */ /* 0x002fc8000f8e0215 */
[----:B0-----:R-:W-:-:S05]  /*1d10*/  IMAD.WIDE R4, R21, 0x4, R4 ;  /* 0x0000000415047825 */ /* 0x001fca00078e0204 */
[----:B------:R0:W-:Y:S02]  /*1d20*/  STG.E desc[UR8][R4.64], R15 ;  /* 0x0000000f04007986 */ /* 0x0001e4000c101908 */
.L_x_86:
[----:B------:R-:W-:Y:S05]  /*1d30*/  BSYNC.RECONVERGENT B0 ;  /* 0x0000000000007941 */ /* 0x000fea0003800200 */
.L_x_85:
[----:B------:R-:W-:Y:S06]  /*1d40*/  BAR.SYNC.DEFER_BLOCKING 0x0 ;  /* 0x0000000000007b1d */ /* 0x000fec0000010000 */
.L_x_81:
[----:B------:R-:W2:Y:S01]  /*1d50*/  LDCU UR4, c[0x0][0x390] ;  /* 0x00007200ff0477ac */ /* 0x000ea20008000800 */
[----:B------:R-:W-:-:S05]  /*1d60*/  IMAD.IADD R17, R16, 0x1, R17 ;  /* 0x0000000110117824 */ /* 0x000fca00078e0211 */
[----:B--2---:R-:W-:-:S13]  /*1d70*/  ISETP.GE.AND P0, PT, R17, UR4, PT ;  /* 0x0000000411007c0c */ /* 0x004fda000bf06270 */
[----:B------:R-:W-:Y:S05]  /*1d80*/  @!P0 BRA `(.L_x_90) ;  /* 0xfffffff800c08947 */ /* 0x000fea000383ffff */
[----:B------:R-:W-:Y:S05]  /*1d90*/  EXIT ;  /* 0x000000000000794d */ /* 0x000fea0003800000 */
        .weak           $__internal_3_$__cuda_sm20_dblrcp_rn_slowpath_v3
        .type           $__internal_3_$__cuda_sm20_dblrcp_rn_slowpath_v3,@function
        .size           $__internal_3_$__cuda_sm20_dblrcp_rn_slowpath_v3,($__internal_4_$__cuda_sm20_div_rn_f64_full - $__internal_3_$__cuda_sm20_dblrcp_rn_slowpath_v3)
$__internal_3_$__cuda_sm20_dblrcp_rn_slowpath_v3:
        /* <DEDUP_REMOVED lines=24> */
.L_x_94:
        /* <DEDUP_REMOVED lines=10> */
.L_x_92:
[----:B------:R-:W-:Y:S01]  /*1fc0*/  LOP3.LUT R9, R5, 0x80000, RZ, 0xfc, !PT ;  /* 0x0008000005097812 */ /* 0x000fe200078efcff */
[----:B------:R-:W-:-:S07]  /*1fd0*/  IMAD.MOV.U32 R8, RZ, RZ, R4 ;  /* 0x000000ffff087224 */ /* 0x000fce00078e0004 */
.L_x_93:
[----:B------:R-:W-:Y:S05]  /*1fe0*/  BSYNC.RECONVERGENT B1 ;  /* 0x0000000000017941 */ /* 0x000fea0003800200 */
.L_x_91:
[----:B------:R-:W-:-:S04]  /*1ff0*/  IMAD.MOV.U32 R7, RZ, RZ, 0x0 ;  /* 0x00000000ff077424 */ /* 0x000fc800078e00ff */
[----:B------:R-:W-:Y:S05]  /*2000*/  RET.REL.NODEC R6 `(sinwma_batch_f32) ;  /* 0xffffffdc06fc7950 */ /* 0x000fea0003c3ffff */
        .weak           $__internal_4_$__cuda_sm20_div_rn_f64_full
        .type           $__internal_4_$__cuda_sm20_div_rn_f64_full,@function
        .size           $__internal_4_$__cuda_sm20_div_rn_f64_full,($__internal_5_$__cuda_sm3x_div_rn_noftz_f32_slowpath - $__internal_4_$__cuda_sm20_div_rn_f64_full)
$__internal_4_$__cuda_sm20_div_rn_f64_full:
        /* <DEDUP_REMOVED lines=11> */
[----:B------:R-:W-:-:S03]  /*20c0*/  ISETP.GE.U32.AND P2, PT, R24, R27, PT ;  /* 0x0000001b1800720c */ /* 0x000fc60003f46070 */
[----:B------:R-:W-:Y:S02]  /*20d0*/  @!P3 LOP3.LUT R13, R7, 0x7ff00000, RZ, 0xc0, !PT ;  /* 0x7ff00000070db812 */ /* 0x000fe400078ec0ff */
[----:B------:R-:W0:Y:S02]  /*20e0*/  MUFU.RCP64H R11, R5 ;  /* 0x00000005000b7308 */ /* 0x000e240000001800 */
[----:B------:R-:W-:Y:S02]  /*20f0*/  @!P3 ISETP.GE.U32.AND P4, PT, R24, R13, PT ;  /* 0x0000000d1800b20c */ /* 0x000fe40003f86070 */
[----:B------:R-:W-:Y:S02]  /*2100*/  @!P0 LOP3.LUT R27, R5, 0x7ff00000, RZ, 0xc0, !PT ;  /* 0x7ff00000051b8812 */ /* 0x000fe400078ec0ff */
        /* <DEDUP_REMOVED lines=12> */
[----:B------:R-:W-:-:S08]  /*21d0*/  DFMA R12, R14, R12, R14 ;  /* 0x0000000c0e0c722b */ /* 0x000fd0000000000e */
[----:B------:R-:W-:-:S08]  /*21e0*/  DMUL R14, R12, R10 ;  /* 0x0000000a0c0e7228 */ /* 0x000fd00000000000 */
[----:B------:R-:W-:-:S08]  /*21f0*/  DFMA R22, R14, -R4, R10 ;  /* 0x800000040e16722b */ /* 0x000fd0000000000a */
[----:B------:R-:W-:Y:S01]  /*2200*/  DFMA R22, R12, R22, R14 ;  /* 0x000000160c16722b */ /* 0x000fe2000000000e */
[----:B------:R-:W-:Y:S01]  /*2210*/  IMAD.MOV.U32 R14, RZ, RZ, R24 ;  /* 0x000000ffff0e7224 */ /* 0x000fe200078e0018 */
[----:B------:R-:W-:Y:S01]  /*2220*/  @!P3 LOP3.LUT R14, R11, 0x7ff00000, RZ, 0xc0, !PT ;  /* 0x7ff000000b0eb812 */ /* 0x000fe200078ec0ff */
[----:B------:R-:W-:-:S04]  /*2230*/  VIADD R13, R27, 0xffffffff ;  /* 0xffffffff1b0d7836 */ /* 0x000fc80000000000 */
[----:B------:R-:W-:-:S05]  /*2240*/  VIADD R12, R14, 0xffffffff ;  /* 0xffffffff0e0c7836 */ /* 0x000fca0000000000 */
[----:B------:R-:W-:-:S04]  /*2250*/  ISETP.GT.U32.AND P0, PT, R12, 0x7feffffe, PT ;  /* 0x7feffffe0c00780c */ /* 0x000fc80003f04070 */
[----:B------:R-:W-:-:S13]  /*2260*/  ISETP.GT.U32.OR P0, PT, R13, 0x7feffffe, P0 ;  /* 0x7feffffe0d00780c */ /* 0x000fda0000704470 */
[----:B------:R-:W-:Y:S05]  /*2270*/  @P0 BRA `(.L_x_96) ;  /* 0x00000000006c0947 */ /* 0x000fea0003800000 */
[----:B------:R-:W-:-:S04]  /*2280*/  LOP3.LUT R9, R7, 0x7ff00000, RZ, 0xc0, !PT ;  /* 0x7ff0000007097812 */ /* 0x000fc800078ec0ff */
[CC--:B------:R-:W-:Y:S02]  /*2290*/  VIADDMNMX R8, R24.reuse, -R9.reuse, 0xb9600000, !PT ;  /* 0xb960000018087446 */ /* 0x0c0fe40007800909 */
[----:B------:R-:W-:Y:S02]  /*22a0*/  ISETP.GE.U32.AND P0, PT, R24, R9, PT ;  /* 0x000000091800720c */ /* 0x000fe40003f06070 */
[----:B------:R-:W-:Y:S02]  /*22b0*/  VIMNMX R8, PT, PT, R8, 0x46a00000, PT ;  /* 0x46a0000008087848 */ /* 0x000fe40003fe0100 */
[----:B------:R-:W-:-:S05]  /*22c0*/  SEL R25, R25, 0x63400000, !P0 ;  /* 0x6340000019197807 */ /* 0x000fca0004000000 */
[----:B------:R-:W-:Y:S02]  /*22d0*/  IMAD.IADD R14, R8, 0x1, -R25 ;  /* 0x00000001080e7824 */ /* 0x000fe400078e0a19 */
[----:B------:R-:W-:Y:S02]  /*22e0*/  IMAD.MOV.U32 R8, RZ, RZ, RZ ;  /* 0x000000ffff087224 */ /* 0x000fe400078e00ff */
        /* <DEDUP_REMOVED lines=10> */
[----:B------:R-:W-:Y:S01]  /*2390*/  IMAD.MOV R5, RZ, RZ, -R14 ;  /* 0x000000ffff057224 */ /* 0x000fe200078e0a0e */
[----:B------:R-:W-:Y:S01]  /*23a0*/  DMUL.RP R8, R22, R8 ;  /* 0x0000000816087228 */ /* 0x000fe20000008000 */
[----:B------:R-:W-:-:S06]  /*23b0*/  IMAD.MOV.U32 R4, RZ, RZ, RZ ;  /* 0x000000ffff047224 */ /* 0x000fcc00078e00ff */
[----:B------:R-:W-:-:S03]  /*23c0*/  DFMA R4, R12, -R4, R22 ;  /* 0x800000040c04722b */ /* 0x000fc60000000016 */
[----:B------:R-:W-:-:S03]  /*23d0*/  LOP3.LUT R7, R9, R7, RZ, 0x3c, !PT ;  /* 0x0000000709077212 */ /* 0x000fc600078e3cff */
[----:B------:R-:W-:-:S04]  /*23e0*/  IADD3 R4, PT, PT, -R14, -0x43300000, RZ ;  /* 0xbcd000000e047810 */ /* 0x000fc80007ffe1ff */
[----:B------:R-:W-:-:S04]  /*23f0*/  FSETP.NEU.AND P0, PT, |R5|, R4, PT ;  /* 0x000000040500720b */ /* 0x000fc80003f0d200 */
[----:B------:R-:W-:Y:S02]  /*2400*/  FSEL R12, R8, R12, !P0 ;  /* 0x0000000c080c7208 */ /* 0x000fe40004000000 */
[----:B------:R-:W-:Y:S01]  /*2410*/  FSEL R13, R7, R13, !P0 ;  /* 0x0000000d070d7208 */ /* 0x000fe20004000000 */
[----:B------:R-:W-:Y:S06]  /*2420*/  BRA `(.L_x_97) ;  /* 0x0000000000547947 */ /* 0x000fec0003800000 */
.L_x_96:
        /* <DEDUP_REMOVED lines=16> */
.L_x_99:
[----:B------:R-:W-:Y:S01]  /*2530*/  LOP3.LUT R13, R7, 0x80000, RZ, 0xfc, !PT ;  /* 0x00080000070d7812 */ /* 0x000fe200078efcff */
[----:B------:R-:W-:Y:S01]  /*2540*/  IMAD.MOV.U32 R12, RZ, RZ, R6 ;  /* 0x000000ffff0c7224 */ /* 0x000fe200078e0006 */
[----:B------:R-:W-:Y:S06]  /*2550*/  BRA `(.L_x_97) ;  /* 0x0000000000087947 */ /* 0x000fec0003800000 */
.L_x_98:
[----:B------:R-:W-:Y:S01]  /*2560*/  LOP3.LUT R13, R9, 0x80000, RZ, 0xfc, !PT ;  /* 0x00080000090d7812 */ /* 0x000fe200078efcff */
[----:B------:R-:W-:-:S07]  /*2570*/  IMAD.MOV.U32 R12, RZ, RZ, R8 ;  /* 0x000000ffff0c7224 */ /* 0x000fce00078e0008 */
.L_x_97:
[----:B------:R-:W-:Y:S05]  /*2580*/  BSYNC.RECONVERGENT B1 ;  /* 0x0000000000017941 */ /* 0x000fea0003800200 */
.L_x_95:
[----:B------:R-:W-:Y:S02]  /*2590*/  IMAD.MOV.U32 R4, RZ, RZ, R18 ;  /* 0x000000ffff047224 */ /* 0x000fe400078e0012 */
[----:B------:R-:W-:Y:S02]  /*25a0*/  IMAD.MOV.U32 R5, RZ, RZ, 0x0 ;  /* 0x00000000ff057424 */ /* 0x000fe400078e00ff */
[----:B------:R-:W-:Y:S02]  /*25b0*/  IMAD.MOV.U32 R22, RZ, RZ, R12 ;  /* 0x000000ffff167224 */ /* 0x000fe400078e000c */
[----:B------:R-:W-:Y:S01]  /*25c0*/  IMAD.MOV.U32 R23, RZ, RZ, R13 ;  /* 0x000000ffff177224 */ /* 0x000fe200078e000d */
[----:B------:R-:W-:Y:S06]  /*25d0*/  RET.REL.NODEC R4 `(sinwma_batch_f32) ;  /* 0xffffffd804887950 */ /* 0x000fec0003c3ffff */
        .weak           $__internal_5_$__cuda_sm3x_div_rn_noftz_f32_slowpath
        .type           $__internal_5_$__cuda_sm3x_div_rn_noftz_f32_slowpath,@function
        .size           $__internal_5_$__cuda_sm3x_div_rn_noftz_f32_slowpath,($sinwma_batch_f32$__internal_trig_reduction_slowpathd - $__internal_5_$__cuda_sm3x_div_rn_noftz_f32_slowpath)
$__internal_5_$__cuda_sm3x_div_rn_noftz_f32_slowpath:
        /* <DEDUP_REMOVED lines=23> */
.L_x_100:
        /* <DEDUP_REMOVED lines=27> */
[CCC-:B------:R-:W-:Y:S01]  /*2900*/  FFMA.RZ R7, R4.reuse, R14.reuse, R9.reuse ;  /* 0x0000000e04077223 */ /* 0x1c0fe2000000c009 */
        /* <DEDUP_REMOVED lines=21> */
.L_x_106:
[----:B------:R-:W-:-:S04]  /*2a60*/  LOP3.LUT R5, R5, 0x80000000, RZ, 0xc0, !PT ;  /* 0x8000000005057812 */ /* 0x000fc800078ec0ff */
[----:B------:R-:W-:Y:S01]  /*2a70*/  LOP3.LUT R5, R5, 0x7f800000, RZ, 0xfc, !PT ;  /* 0x7f80000005057812 */ /* 0x000fe200078efcff */
[----:B------:R-:W-:Y:S06]  /*2a80*/  BRA `(.L_x_107) ;  /* 0x0000000000287947 */ /* 0x000fec0003800000 */
.L_x_105:
[----:B------:R-:W-:Y:S01]  /*2a90*/  IMAD R5, R7, 0x800000, R5 ;  /* 0x0080000007057824 */ /* 0x000fe200078e0205 */
[----:B------:R-:W-:Y:S06]  /*2aa0*/  BRA `(.L_x_107) ;  /* 0x0000000000207947 */ /* 0x000fec0003800000 */
.L_x_104:
[----:B------:R-:W-:-:S04]  /*2ab0*/  LOP3.LUT R5, R8, 0x80000000, R5, 0x48, !PT ;  /* 0x8000000008057812 */ /* 0x000fc800078e4805 */
[----:B------:R-:W-:Y:S01]  /*2ac0*/  LOP3.LUT R5, R5, 0x7f800000, RZ, 0xfc, !PT ;  /* 0x7f80000005057812 */ /* 0x000fe200078efcff */
[----:B------:R-:W-:Y:S06]  /*2ad0*/  BRA `(.L_x_107) ;  /* 0x0000000000147947 */ /* 0x000fec0003800000 */
.L_x_103:
[----:B------:R-:W-:Y:S01]  /*2ae0*/  LOP3.LUT R5, R8, 0x80000000, R5, 0x48, !PT ;  /* 0x8000000008057812 */ /* 0x000fe200078e4805 */
[----:B------:R-:W-:Y:S06]  /*2af0*/  BRA `(.L_x_107) ;  /* 0x00000000000c7947 */ /* 0x000fec0003800000 */
.L_x_102:
[----:B------:R-:W0:Y:S01]  /*2b00*/  MUFU.RSQ R5, -QNAN ;  /* 0xffc0000000057908 */ /* 0x000e220000001400 */
[----:B------:R-:W-:Y:S05]  /*2b10*/  BRA `(.L_x_107) ;  /* 0x0000000000047947 */ /* 0x000fea0003800000 */
.L_x_101:
[----:B------:R-:W-:-:S07]  /*2b20*/  FADD.FTZ R5, R4, 3.1415927410125732422 ;  /* 0x40490fdb04057421 */ /* 0x000fce0000010000 */
.L_x_107:
[----:B------:R-:W-:-:S04]  /*2b30*/  IMAD.MOV.U32 R7, RZ, RZ, 0x0 ;  /* 0x00000000ff077424 */ /* 0x000fc800078e00ff */
[----:B0-----:R-:W-:Y:S05]  /*2b40*/  RET.REL.NODEC R6 `(sinwma_batch_f32) ;  /* 0xffffffd4062c7950 */ /* 0x001fea0003c3ffff */
        .type           $sinwma_batch_f32$__internal_trig_reduction_slowpathd,@function
        .size           $sinwma_batch_f32$__internal_trig_reduction_slowpathd,(.L_x_123 - $sinwma_batch_f32$__internal_trig_reduction_slowpathd)
$sinwma_batch_f32$__internal_trig_reduction_slowpathd:
[--C-:B------:R-:W-:Y:S01]  /*2b50*/  SHF.R.U32.HI R6, RZ, 0x14, R5.reuse ;  /* 0x00000014ff067819 */ /* 0x100fe20000011605 */
[----:B------:R-:W-:Y:S02]  /*2b60*/  IMAD.MOV.U32 R27, RZ, RZ, R5 ;  /* 0x000000ffff1b7224 */ /* 0x000fe400078e0005 */
[----:B------:R-:W-:Y:S01]  /*2b70*/  IMAD.MOV.U32 R7, RZ, RZ, RZ ;  /* 0x000000ffff077224 */ /* 0x000fe200078e00ff */
        /* <DEDUP_REMOVED lines=14> */
[C---:B------:R-:W-:Y:S01]  /*2c60*/  SHF.L.U64.HI R13, R26.reuse, 0xb, R27 ;  /* 0x0000000b1a0d7819 */ /* 0x040fe2000001021b */
[----:B------:R-:W-:Y:S01]  /*2c70*/  BSSY.RECONVERGENT B2, `(.L_x_111) ;  /* 0x0000020000027945 */ /* 0x000fe20003800200 */
[----:B------:R-:W-:Y:S01]  /*2c80*/  IADD3 R12, PT, PT, RZ, -R12, -R10 ;  /* 0x8000000cff0c7210 */ /* 0x000fe20007ffe80a */
[----:B------:R-:W-:Y:S01]  /*2c90*/  IMAD.SHL.U32 R15, R26, 0x800, RZ ;  /* 0x000008001a0f7824 */ /* 0x000fe200078e00ff */
[----:B------:R-:W-:Y:S01]  /*2ca0*/  CS2R R8, SRZ ;  /* 0x0000000000087805 */ /* 0x000fe2000001ff00 */
[----:B------:R-:W-:Y:S01]  /*2cb0*/  IMAD.MOV.U32 R14, RZ, RZ, RZ ;  /* 0x000000ffff0e7224 */ /* 0x000fe200078e00ff */
[----:B------:R-:W-:-:S07]  /*2cc0*/  LOP3.LUT R13, R13, 0x80000000, RZ, 0xfc, !PT ;  /* 0x800000000d0d7812 */ /* 0x000fce00078efcff */
.L_x_112:
        /* <DEDUP_REMOVED lines=23> */
[----:B0-----:R-:W-:Y:S02]  /*2e40*/  IMAD.X R9, RZ, RZ, R10, P1 ;  /* 0x000000ffff097224 */ /* 0x001fe400008e060a */
[----:B------:R-:W-:-:S08]  /*2e50*/  IMAD.MOV.U32 R8, RZ, RZ, R11 ;  /* 0x000000ffff087224 */ /* 0x000fd000078e000b */
[----:B------:R-:W-:Y:S05]  /*2e60*/  @P0 BRA `(.L_x_112) ;  /* 0xfffffffc00980947 */ /* 0x000fea000383ffff */
[----:B------:R-:W-:Y:S05]  /*2e70*/  BSYNC.RECONVERGENT B2 ;  /* 0x0000000000027941 */ /* 0x000fea0003800200 */
.L_x_111:
[----:B------:R-:W-:-:S05]  /*2e80*/  LOP3.LUT R10, R6, 0x7ff, RZ, 0xc0, !PT ;  /* 0x000007ff060a7812 */ /* 0x000fca00078ec0ff */
[----:B------:R-:W-:-:S05]  /*2e90*/  VIADD R10, R10, 0xfffffc00 ;  /* 0xfffffc000a0a7836 */ /* 0x000fca0000000000 */
[----:B------:R-:W-:Y:S02]  /*2ea0*/  SHF.R.U32.HI R11, RZ, 0x6, R10 ;  /* 0x00000006ff0b7819 */ /* 0x000fe4000001160a */
[----:B------:R-:W-:Y:S02]  /*2eb0*/  ISETP.GE.U32.AND P0, PT, R10, 0x80, PT ;  /* 0x000000800a00780c */ /* 0x000fe40003f06070 */
[----:B------:R-:W-:-:S04]  /*2ec0*/  IADD3 R11, PT, PT, -R11, 0x13, RZ ;  /* 0x000000130b0b7810 */ /* 0x000fc80007ffe1ff */
[----:B------:R-:W-:-:S07]  /*2ed0*/  SEL R25, R11, 0x12, P0 ;  /* 0x000000120b197807 */ /* 0x000fce0000000000 */
.L_x_110:
[----:B------:R-:W-:Y:S05]  /*2ee0*/  BSYNC.RECONVERGENT B1 ;  /* 0x0000000000017941 */ /* 0x000fea0003800200 */
.L_x_109:
        /* <DEDUP_REMOVED lines=10> */
[----:B------:R-:W-:Y:S01]  /*2f90*/  BSSY.RECONVERGENT B1, `(.L_x_113) ;  /* 0x0000035000017945 */ /* 0x000fe20003800200 */
[----:B--2---:R-:W-:-:S02]  /*2fa0*/  @P0 SHF.R.U64 R15, R12, 0x1, R13 ;  /* 0x000000010c0f0819 */ /* 0x004fc4000000120d */
[----:B------:R-:W-:Y:S02]  /*2fb0*/  @P0 SHF.R.U32.HI R25, RZ, 0x1, R13 ;  /* 0x00000001ff190819 */ /* 0x000fe4000001160d */
[----:B------:R-:W-:Y:S02]  /*2fc0*/  @P0 LOP3.LUT R12, R27, 0x3f, RZ, 0x3c, !PT ;  /* 0x0000003f1b0c0812 */ /* 0x000fe400078e3cff */
[CC--:B---3--:R-:W-:Y:S02]  /*2fd0*/  @P0 SHF.L.U32 R14, R10.reuse, R27.reuse, RZ ;  /* 0x0000001b0a0e0219 */ /* 0x0c8fe400000006ff */
[----:B------:R-:W-:Y:S02]  /*2fe0*/  @P0 SHF.R.U64 R13, R15, R12, R25 ;  /* 0x0000000c0f0d0219 */ /* 0x000fe40000001219 */
[C-C-:B------:R-:W-:Y:S02]  /*2ff0*/  @P0 SHF.R.U64 R29, R10.reuse, 0x1, R11.reuse ;  /* 0x000000010a1d0819 */ /* 0x140fe4000000120b */
[----:B------:R-:W-:-:S02]  /*3000*/  @P0 SHF.L.U64.HI R15, R10, R27, R11 ;  /* 0x0000001b0a0f0219 */ /* 0x000fc4000001020b */
[----:B0-----:R-:W-:Y:S02]  /*3010*/  @P0 SHF.R.U32.HI R9, RZ, 0x1, R11 ;  /* 0x00000001ff090819 */ /* 0x001fe4000001160b */
[-C--:B------:R-:W-:Y:S02]  /*3020*/  @P0 SHF.R.U32.HI R8, RZ, R12.reuse, R25 ;  /* 0x0000000cff080219 */ /* 0x080fe40000011619 */
[----:B------:R-:W-:Y:S02]  /*3030*/  @P0 LOP3.LUT R10, R14, R13, RZ, 0xfc, !PT ;  /* 0x0000000d0e0a0212 */ /* 0x000fe400078efcff */
[-C--:B----4-:R-:W-:Y:S02]  /*3040*/  @P0 SHF.L.U32 R14, R6, R27.reuse, RZ ;  /* 0x0000001b060e0219 */ /* 0x090fe400000006ff */
        /* <DEDUP_REMOVED lines=21> */
[----:B------:R-:W-:-:S04]  /*31a0*/  ISETP.NE.U32.AND P1, PT, R13, RZ, PT ;  /* 0x000000ff0d00720c */ /* 0x000fc80003f25070 */
[----:B------:R-:W-:Y:S01]  /*31b0*/  SEL R11, R14, R13, !P1 ;  /* 0x0000000d0e0b7207 */ /* 0x000fe20004800000 */
[----:B------:R-:W-:-:S05]  /*31c0*/  @!P0 IMAD.MOV R8, RZ, RZ, -R8 ;  /* 0x000000ffff088224 */ /* 0x000fca00078e0a08 */
[----:B------:R-:W0:Y:S02]  /*31d0*/  FLO.U32 R11, R11 ;  /* 0x0000000b000b7300 */ /* 0x000e2400000e0000 */
[C---:B0-----:R-:W-:Y:S02]  /*31e0*/  IADD3 R15, PT, PT, -R11.reuse, 0x1f, RZ ;  /* 0x0000001f0b0f7810 */ /* 0x041fe40007ffe1ff */
[----:B------:R-:W-:-:S03]  /*31f0*/  IADD3 R12, PT, PT, -R11, 0x3f, RZ ;  /* 0x0000003f0b0c7810 */ /* 0x000fc60007ffe1ff */
[----:B------:R-:W-:Y:S01]  /*3200*/  @P1 IMAD.MOV R12, RZ, RZ, R15 ;  /* 0x000000ffff0c1224 */ /* 0x000fe200078e020f */
[----:B------:R-:W-:-:S04]  /*3210*/  SEL R15, R10, R9, P0 ;  /* 0x000000090a0f7207 */ /* 0x000fc80000000000 */
[----:B------:R-:W-:-:S13]  /*3220*/  ISETP.NE.AND P1, PT, R12, RZ, PT ;  /* 0x000000ff0c00720c */ /* 0x000fda0003f25270 */
[----:B------:R-:W-:Y:S05]  /*3230*/  @!P1 BRA `(.L_x_114) ;  /* 0x0000000000289947 */ /* 0x000fea0003800000 */
[----:B------:R-:W-:Y:S02]  /*3240*/  LOP3.LUT R9, R12, 0x3f, RZ, 0xc0, !PT ;  /* 0x0000003f0c097812 */ /* 0x000fe400078ec0ff */
        /* <DEDUP_REMOVED lines=9> */
.L_x_114:
[----:B------:R-:W-:Y:S05]  /*32e0*/  BSYNC.RECONVERGENT B1 ;  /* 0x0000000000017941 */ /* 0x000fea0003800200 */
.L_x_113:
        /* <DEDUP_REMOVED lines=8> */
[----:B------:R-:W-:-:S04]  /*3370*/  IMAD.WIDE.U32 R8, P2, R13, 0x2168c235, R8 ;  /* 0x2168c2350d087825 */ /* 0x000fc80007840008 */
[----:B------:R-:W-:Y:S01]  /*3380*/  IMAD R13, R13, -0x36f0255e, RZ ;  /* 0xc90fdaa20d0d7824 */ /* 0x000fe200078e02ff */
[----:B------:R-:W-:Y:S01]  /*3390*/  IADD3.X RZ, P1, PT, R8, R8, RZ, P1, !PT ;  /* 0x0000000808ff7210 */ /* 0x000fe20000f3e4ff */
[----:B------:R-:W-:-:S03]  /*33a0*/  IMAD.X R10, RZ, RZ, R11, P2 ;  /* 0x000000ffff0a7224 */ /* 0x000fc600010e060b */
[----:B------:R-:W-:-:S04]  /*33b0*/  IADD3 R9, P2, PT, R13, R9, RZ ;  /* 0x000000090d097210 */ /* 0x000fc80007f5e0ff */
        /* <DEDUP_REMOVED lines=23> */
.L_x_108:
[----:B------:R-:W-:Y:S02]  /*3530*/  IMAD.MOV.U32 R5, RZ, RZ, 0x0 ;  /* 0x00000000ff057424 */ /* 0x000fe400078e00ff */
[----:B------:R-:W-:Y:S02]  /*3540*/  IMAD.MOV.U32 R18, RZ, RZ, R7 ;  /* 0x000000ffff127224 */ /* 0x000fe400078e0007 */
[----:B------:R-:W-:Y:S05]  /*3550*/  RET.REL.NODEC R4 `(sinwma_batch_f32) ;  /* 0xffffffc804a87950 */ /* 0x000fea0003c3ffff */
.L_x_115:
        /* <DEDUP_REMOVED lines=10> */
.L_x_123:


//--------------------- .nv.global.init           --------------------------
	.section	.nv.global.init,"aw",@progbits
	.align	16
.nv.global.init:
	.type		__cudart_sin_cos_coeffs,@object
	.size		__cudart_sin_cos_coeffs,(__cudart_i2opi_d - __cudart_sin_cos_coeffs)
__cudart_sin_cos_coeffs:
        /*0000*/ 	.byte	0x46, 0xd2, 0xb0, 0x2c, 0xf1, 0xe5, 0x5a, 0xbe, 0x92, 0xe3, 0xac, 0x69, 0xe3, 0x1d, 0xc7, 0x3e
        /*0010*/ 	.byte	0xa1, 0x62, 0xdb, 0x19, 0xa0, 0x01, 0x2a, 0xbf, 0x18, 0x08, 0x11, 0x11, 0x11, 0x11, 0x81, 0x3f
        /*0020*/ 	.byte	0x54, 0x55, 0x55, 0x55, 0x55, 0x55, 0xc5, 0xbf, 0x00, 0x00, 0x00, 0x00, 0x00, 0x00, 0x00, 0x00
        /*0030*/ 	.byte	0x00, 0x00, 0x00, 0x00, 0x00, 0x00, 0x00, 0x00, 0x64, 0x81, 0xfd, 0x20, 0x83, 0xff, 0xa8, 0xbd
        /*0040*/ 	.byte	0x28, 0x85, 0xef, 0xc1, 0xa7, 0xee, 0x21, 0x3e, 0xd9, 0xe6, 0x06, 0x8e, 0x4f, 0x7e, 0x92, 0xbe
        /*0050*/ 	.byte	0xe9, 0xbc, 0xdd, 0x19, 0xa0, 0x01, 0xfa, 0x3e, 0x47, 0x5d, 0xc1, 0x16, 0x6c, 0xc1, 0x56, 0xbf
        /*0060*/ 	.byte	0x51, 0x55, 0x55, 0x55, 0x55, 0x55, 0xa5, 0x3f, 0x00, 0x00, 0x00, 0x00, 0x00, 0x00, 0xe0, 0xbf
        /*0070*/ 	.byte	0x00, 0x00, 0x00, 0x00, 0x00, 0x00, 0xf0, 0x3f, 0x00, 0x00, 0x00, 0x00, 0x00, 0x00, 0x00, 0x00
	.type		__cudart_i2opi_d,@object
	.size		__cudart_i2opi_d,(__cudart_i2opi_f - __cudart_i2opi_d)
__cudart_i2opi_d:
        /* <DEDUP_REMOVED lines=9> */
	.type		__cudart_i2opi_f,@object
	.size		__cudart_i2opi_f,(.L_0 - __cudart_i2opi_f)
__cudart_i2opi_f:
        /*0110*/ 	.byte	0x41, 0x90, 0x43, 0x3c, 0x99, 0x95, 0x62, 0xdb, 0xc0, 0xdd, 0x34, 0xf5, 0xd1, 0x57, 0x27, 0xfc
        /*0120*/ 	.byte	0x29, 0x15, 0x44, 0x4e, 0x6e, 0x83, 0xf9, 0xa2
.L_0:


//--------------------- .nv.shared.sinwma_many_series_one_param_time_major_f32 --------------------------
	.section	.nv.shared.sinwma_many_series_one_param_time_major_f32,"aw",@nobits
	.sectionflags	@""
	.align	16
	.zero		1024


//--------------------- .nv.shared.reserved.0     --------------------------
	.section	.nv.shared.reserved.0,"aw",@nobits
	.weak		__nv_reservedSMEM_offset_0_alias
	.size		__nv_reservedSMEM_offset_0_alias, 0, 64
	.other		__nv_reservedSMEM_offset_0_alias,@"STO_CUDA_RESERVED_SHARED STV_DEFAULT"
__nv_reservedSMEM_offset_0_alias:
	.zero		0
	.zero		64


//--------------------- .nv.shared.sinwma_batch_f32 --------------------------
	.section	.nv.shared.sinwma_batch_f32,"aw",@nobits
	.sectionflags	@""
	.align	16
	.zero		1024


//--------------------- .nv.constant0.sinwma_many_series_one_param_time_major_f32 --------------------------
	.section	.nv.constant0.sinwma_many_series_one_param_time_major_f32,"a",@progbits
	.sectionflags	@""
	.align	4
.nv.constant0.sinwma_many_series_one_param_time_major_f32:
	.zero		936


//--------------------- .nv.constant0.sinwma_batch_f32 --------------------------
	.section	.nv.constant0.sinwma_batch_f32,"a",@progbits
	.sectionflags	@""
	.align	4
.nv.constant0.sinwma_batch_f32:
	.zero		936


//--------------------- SYMBOLS --------------------------

	.type		.nv.reservedSmem.offset0,@object
	.size		.nv.reservedSmem.offset0,0x4
	.type		.nv.reservedSmem.cap,@object
	.size		.nv.reservedSmem.cap,0x4
